// auto-generated by cutlass_sweep.gemm — config: {"arch": "sm_100", "cluster_m": 8, "cluster_n": 1, "dtype": "e4m3", "dtype_b": "e4m3", "layout": "nt", "stages": 0, "tile_k": 128, "tile_m": 256, "tile_n": 64}
#include "cutlass/cutlass.h"
#include "cutlass/gemm/collective/collective_builder.hpp"
#include "cutlass/gemm/device/gemm_universal_adapter.h"
#include "cutlass/gemm/kernel/gemm_universal.hpp"
#include "cutlass/epilogue/collective/collective_builder.hpp"

using ElemA = cutlass::float_e4m3_t;
using ElemB = cutlass::float_e4m3_t;
using ElemCD = cutlass::float_e4m3_t;
using Acc  = float;
using TileShape    = cute::Shape<cute::_256, cute::_64, cute::_128>;
using ClusterShape = cute::Shape<cute::_8, cute::_1, cute::_1>;

using CollectiveEpilogue = typename cutlass::epilogue::collective::CollectiveBuilder<
    cutlass::arch::Sm100, cutlass::arch::OpClassTensorOp,
    TileShape, ClusterShape,
    cutlass::epilogue::collective::EpilogueTileAuto,
    Acc, Acc,
    ElemCD, cutlass::layout::RowMajor, 128 / cutlass::sizeof_bits<ElemCD>::value,
    ElemCD, cutlass::layout::RowMajor, 128 / cutlass::sizeof_bits<ElemCD>::value,
    cutlass::epilogue::collective::EpilogueScheduleAuto
  >::CollectiveOp;

using CollectiveMainloop = typename cutlass::gemm::collective::CollectiveBuilder<
    cutlass::arch::Sm100, cutlass::arch::OpClassTensorOp,
    ElemA, cutlass::layout::RowMajor, 128 / cutlass::sizeof_bits<ElemA>::value,
    ElemB, cutlass::layout::ColumnMajor, 128 / cutlass::sizeof_bits<ElemB>::value,
    Acc,
    TileShape, ClusterShape,
    cutlass::gemm::collective::StageCountAutoCarveout<static_cast<int>(sizeof(typename CollectiveEpilogue::SharedStorage))>,
    cutlass::gemm::collective::KernelScheduleAuto
  >::CollectiveOp;

using GemmKernel = cutlass::gemm::kernel::GemmUniversal<
    cute::Shape<int,int,int,int>,
    CollectiveMainloop,
    CollectiveEpilogue
>;
using Gemm = cutlass::gemm::device::GemmUniversalAdapter<GemmKernel>;

// Force the device kernel symbol into the cubin without needing a host main.
auto* _anchor = &cutlass::device_kernel<GemmKernel>;


// ===== COMPILED SASS (sm_100a) =====

	.target	sm_100a

	.elftype	@"ET_EXEC"


//--------------------- .note.nv.tkinfo           --------------------------
	.section	.note.nv.tkinfo,"",@"SHT_NOTE"
	.sectionflags	@"SHF_NOTE_NV_TKINFO"
	.tkinfo
        /*0018*/ 	.word	0x00000002
        /*0030*/ 	.string	""
        /*0030*/ 	.string	"ptxas"
        /*0030*/ 	.string	"Cuda compilation tools, release 13.0, V13.0.88"
        /*0030*/ 	.string	"Build cuda_13.0.r13.0/compiler.36424714_0"
        /*0030*/ 	.string	"-arch sm_100a -m 64 "



//--------------------- .note.nv.cuinfo           --------------------------
	.section	.note.nv.cuinfo,"",@"SHT_NOTE"
	.sectionflags	@"SHF_NOTE_NV_CUINFO"
        /*0018*/ 	.short	0x0002
        /*001a*/ 	.short	0x0064
        /*001c*/ 	.short	0x0082
	.zero		2


//--------------------- .nv.info                  --------------------------
	.section	.nv.info,"",@"SHT_CUDA_INFO"
	.align	4


	//----- nvinfo : EIATTR_REGCOUNT
	.align		4
        /*0000*/ 	.byte	0x04, 0x2f
        /*0002*/ 	.short	(.L_19 - .L_18)
	.align		4
.L_18:
        /*0004*/ 	.word	index@(_ZN7cutlass13device_kernelINS_4gemm6kernel13GemmUniversalIN4cute5tupleIJiiiiEEENS1_10collective13CollectiveMmaINS1_35MainloopSm100TmaUmmaWarpSpecializedILi10ELi2ELi4ENS5_IJNS4_1CILi8EEENSA_ILi1EEESC_EEEEENS5_IJNSA_ILi256EEENSA_ILi64EEENSA_ILi128EEEEEENS_12float_e4m3_tENS5_IJlSC_lEEESJ_SK_NS4_8TiledMMAINS4_8MMA_AtomIJNS4_10MMA_TraitsINS4_25SM100_MMA_F8F6F4_2x1SM_SSEJSJ_SJ_fSF_SG_NS4_17integral_constantINS4_4UMMA5MajorELSR_0EEESS_NSP_INSQ_7ScaleInELST_0EEESU_EEEEEENS4_6LayoutINS5_IJSC_SC_SC_EEENS5_IJNSA_ILi0EEESZ_SZ_EEEEENS5_IJNS4_10UnderscoreES12_S12_EEEEENS4_18SM100_TMA_2SM_LOADENS4_14ComposedLayoutINS4_7SwizzleILi3ELi4ELi3EEENS4_18smem_ptr_flag_bitsILi8EEENSX_INS5_IJSB_SH_EEENS5_IJSH_SC_EEEEEEEvNS4_8identityENS4_28SM100_TMA_2SM_LOAD_MULTICASTES1E_vS1F_EENS_8epilogue10collective18CollectiveEpilogueINS1I_23Sm100TmaWarpSpecializedILi1ELi1ELi64ELb0ELb0EEEJNS5_IJSH_SG_SH_EEENS5_IJNSX_ISH_SC_EENSX_ISG_SC_EEEEESJ_SK_SJ_SK_NS1I_6fusion15FusionCallbacksIS1M_NS1R_17LinearCombinationISJ_fSJ_fLNS_15FloatRoundStyleE2EEES1N_S1Q_JEEENS4_5SM1004TMEM4LOAD26SM100_TMEM_LOAD_32dp32b64xENS4_13SM90_TMA_LOADENS16_INS17_ILi2ELi4ELi3EEES1A_NSX_INS5_IJSB_SG_EEENS5_IJSG_SC_EEEEEEENS4_39AutoVectorizingCopyWithAssumedAlignmentILi128EEENS4_14SM90_TMA_STOREES26_S28_S28_EEEvvEEEEvNT_6ParamsE)
        /*0008*/ 	.word	0x0000009a


	//----- nvinfo : EIATTR_FRAME_SIZE
	.align		4
.L_19:
        /*000c*/ 	.byte	0x04, 0x11
        /*000e*/ 	.short	(.L_21 - .L_20)
	.align		4
.L_20:
        /*0010*/ 	.word	index@($__internal_2_$__cuda_sm10x_tcgen05_guardrail_trap_unallocated_columns_being_dealloced)
        /*0014*/ 	.word	0x00000000


	//----- nvinfo : EIATTR_FRAME_SIZE
	.align		4
.L_21:
        /*0018*/ 	.byte	0x04, 0x11
        /*001a*/ 	.short	(.L_23 - .L_22)
	.align		4
.L_22:
        /*001c*/ 	.word	index@($__internal_1_$__cuda_sm10x_tcgen05_guardrail_trap_phase_invalid_during_alloc)
        /*0020*/ 	.word	0x00000000


	//----- nvinfo : EIATTR_FRAME_SIZE
	.align		4
.L_23:
        /*0024*/ 	.byte	0x04, 0x11
        /*0026*/ 	.short	(.L_25 - .L_24)
	.align		4
.L_24:
        /*0028*/ 	.word	index@($__internal_0_$__cuda_sm10x_tcgen05_guardrail_trap_col_being_dealloced_not_returned_by_alloc)
        /*002c*/ 	.word	0x00000000


	//----- nvinfo : EIATTR_FRAME_SIZE
	.align		4
.L_25:
        /*0030*/ 	.byte	0x04, 0x11
        /*0032*/ 	.short	(.L_27 - .L_26)
	.align		4
.L_26:
        /*0034*/ 	.word	index@(_ZN7cutlass13device_kernelINS_4gemm6kernel13GemmUniversalIN4cute5tupleIJiiiiEEENS1_10collective13CollectiveMmaINS1_35MainloopSm100TmaUmmaWarpSpecializedILi10ELi2ELi4ENS5_IJNS4_1CILi8EEENSA_ILi1EEESC_EEEEENS5_IJNSA_ILi256EEENSA_ILi64EEENSA_ILi128EEEEEENS_12float_e4m3_tENS5_IJlSC_lEEESJ_SK_NS4_8TiledMMAINS4_8MMA_AtomIJNS4_10MMA_TraitsINS4_25SM100_MMA_F8F6F4_2x1SM_SSEJSJ_SJ_fSF_SG_NS4_17integral_constantINS4_4UMMA5MajorELSR_0EEESS_NSP_INSQ_7ScaleInELST_0EEESU_EEEEEENS4_6LayoutINS5_IJSC_SC_SC_EEENS5_IJNSA_ILi0EEESZ_SZ_EEEEENS5_IJNS4_10UnderscoreES12_S12_EEEEENS4_18SM100_TMA_2SM_LOADENS4_14ComposedLayoutINS4_7SwizzleILi3ELi4ELi3EEENS4_18smem_ptr_flag_bitsILi8EEENSX_INS5_IJSB_SH_EEENS5_IJSH_SC_EEEEEEEvNS4_8identityENS4_28SM100_TMA_2SM_LOAD_MULTICASTES1E_vS1F_EENS_8epilogue10collective18CollectiveEpilogueINS1I_23Sm100TmaWarpSpecializedILi1ELi1ELi64ELb0ELb0EEEJNS5_IJSH_SG_SH_EEENS5_IJNSX_ISH_SC_EENSX_ISG_SC_EEEEESJ_SK_SJ_SK_NS1I_6fusion15FusionCallbacksIS1M_NS1R_17LinearCombinationISJ_fSJ_fLNS_15FloatRoundStyleE2EEES1N_S1Q_JEEENS4_5SM1004TMEM4LOAD26SM100_TMEM_LOAD_32dp32b64xENS4_13SM90_TMA_LOADENS16_INS17_ILi2ELi4ELi3EEES1A_NSX_INS5_IJSB_SG_EEENS5_IJSG_SC_EEEEEEENS4_39AutoVectorizingCopyWithAssumedAlignmentILi128EEENS4_14SM90_TMA_STOREES26_S28_S28_EEEvvEEEEvNT_6ParamsE)
        /*0038*/ 	.word	0x00000000


	//----- nvinfo : EIATTR_MIN_STACK_SIZE
	.align		4
.L_27:
        /*003c*/ 	.byte	0x04, 0x12
        /*003e*/ 	.short	(.L_29 - .L_28)
	.align		4
.L_28:
        /*0040*/ 	.word	index@(_ZN7cutlass13device_kernelINS_4gemm6kernel13GemmUniversalIN4cute5tupleIJiiiiEEENS1_10collective13CollectiveMmaINS1_35MainloopSm100TmaUmmaWarpSpecializedILi10ELi2ELi4ENS5_IJNS4_1CILi8EEENSA_ILi1EEESC_EEEEENS5_IJNSA_ILi256EEENSA_ILi64EEENSA_ILi128EEEEEENS_12float_e4m3_tENS5_IJlSC_lEEESJ_SK_NS4_8TiledMMAINS4_8MMA_AtomIJNS4_10MMA_TraitsINS4_25SM100_MMA_F8F6F4_2x1SM_SSEJSJ_SJ_fSF_SG_NS4_17integral_constantINS4_4UMMA5MajorELSR_0EEESS_NSP_INSQ_7ScaleInELST_0EEESU_EEEEEENS4_6LayoutINS5_IJSC_SC_SC_EEENS5_IJNSA_ILi0EEESZ_SZ_EEEEENS5_IJNS4_10UnderscoreES12_S12_EEEEENS4_18SM100_TMA_2SM_LOADENS4_14ComposedLayoutINS4_7SwizzleILi3ELi4ELi3EEENS4_18smem_ptr_flag_bitsILi8EEENSX_INS5_IJSB_SH_EEENS5_IJSH_SC_EEEEEEEvNS4_8identityENS4_28SM100_TMA_2SM_LOAD_MULTICASTES1E_vS1F_EENS_8epilogue10collective18CollectiveEpilogueINS1I_23Sm100TmaWarpSpecializedILi1ELi1ELi64ELb0ELb0EEEJNS5_IJSH_SG_SH_EEENS5_IJNSX_ISH_SC_EENSX_ISG_SC_EEEEESJ_SK_SJ_SK_NS1I_6fusion15FusionCallbacksIS1M_NS1R_17LinearCombinationISJ_fSJ_fLNS_15FloatRoundStyleE2EEES1N_S1Q_JEEENS4_5SM1004TMEM4LOAD26SM100_TMEM_LOAD_32dp32b64xENS4_13SM90_TMA_LOADENS16_INS17_ILi2ELi4ELi3EEES1A_NSX_INS5_IJSB_SG_EEENS5_IJSG_SC_EEEEEEENS4_39AutoVectorizingCopyWithAssumedAlignmentILi128EEENS4_14SM90_TMA_STOREES26_S28_S28_EEEvvEEEEvNT_6ParamsE)
        /*0044*/ 	.word	0x00000000
.L_29:


//--------------------- .nv.compat                --------------------------
	.section	.nv.compat,"",@"SHT_CUDA_COMPAT_INFO"
	.align	4
        /*0000*/ 	.byte	0x02, 0x09, 0x01, 0x00, 0x02, 0x02, 0x02, 0x00, 0x02, 0x05, 0x05, 0x00, 0x03, 0x07, 0x01, 0x01
        /*0010*/ 	.byte	0x02, 0x03, 0x01, 0x00, 0x02, 0x06, 0x01, 0x00, 0x04, 0x0b, 0x08, 0x00, 0x09, 0x00, 0x00, 0x00
        /*0020*/ 	.byte	0x00, 0x00, 0x00, 0x00


//--------------------- .nv.info._ZN7cutlass13device_kernelINS_4gemm6kernel13GemmUniversalIN4cute5tupleIJiiiiEEENS1_10collective13CollectiveMmaINS1_35MainloopSm100TmaUmmaWarpSpecializedILi10ELi2ELi4ENS5_IJNS4_1CILi8EEENSA_ILi1EEESC_EEEEENS5_IJNSA_ILi256EEENSA_ILi64EEENSA_ILi128EEEEEENS_12float_e4m3_tENS5_IJlSC_lEEESJ_SK_NS4_8TiledMMAINS4_8MMA_AtomIJNS4_10MMA_TraitsINS4_25SM100_MMA_F8F6F4_2x1SM_SSEJSJ_SJ_fSF_SG_NS4_17integral_constantINS4_4UMMA5MajorELSR_0EEESS_NSP_INSQ_7ScaleInELST_0EEESU_EEEEEENS4_6LayoutINS5_IJSC_SC_SC_EEENS5_IJNSA_ILi0EEESZ_SZ_EEEEENS5_IJNS4_10UnderscoreES12_S12_EEEEENS4_18SM100_TMA_2SM_LOADENS4_14ComposedLayoutINS4_7SwizzleILi3ELi4ELi3EEENS4_18smem_ptr_flag_bitsILi8EEENSX_INS5_IJSB_SH_EEENS5_IJSH_SC_EEEEEEEvNS4_8identityENS4_28SM100_TMA_2SM_LOAD_MULTICASTES1E_vS1F_EENS_8epilogue10collective18CollectiveEpilogueINS1I_23Sm100TmaWarpSpecializedILi1ELi1ELi64ELb0ELb0EEEJNS5_IJSH_SG_SH_EEENS5_IJNSX_ISH_SC_EENSX_ISG_SC_EEEEESJ_SK_SJ_SK_NS1I_6fusion15FusionCallbacksIS1M_NS1R_17LinearCombinationISJ_fSJ_fLNS_15FloatRoundStyleE2EEES1N_S1Q_JEEENS4_5SM1004TMEM4LOAD26SM100_TMEM_LOAD_32dp32b64xENS4_13SM90_TMA_LOADENS16_INS17_ILi2ELi4ELi3EEES1A_NSX_INS5_IJSB_SG_EEENS5_IJSG_SC_EEEEEEENS4_39AutoVectorizingCopyWithAssumedAlignmentILi128EEENS4_14SM90_TMA_STOREES26_S28_S28_EEEvvEEEEvNT_6ParamsE --------------------------
	.section	.nv.info._ZN7cutlass13device_kernelINS_4gemm6kernel13GemmUniversalIN4cute5tupleIJiiiiEEENS1_10collective13CollectiveMmaINS1_35MainloopSm100TmaUmmaWarpSpecializedILi10ELi2ELi4ENS5_IJNS4_1CILi8EEENSA_ILi1EEESC_EEEEENS5_IJNSA_ILi256EEENSA_ILi64EEENSA_ILi128EEEEEENS_12float_e4m3_tENS5_IJlSC_lEEESJ_SK_NS4_8TiledMMAINS4_8MMA_AtomIJNS4_10MMA_TraitsINS4_25SM100_MMA_F8F6F4_2x1SM_SSEJSJ_SJ_fSF_SG_NS4_17integral_constantINS4_4UMMA5MajorELSR_0EEESS_NSP_INSQ_7ScaleInELST_0EEESU_EEEEEENS4_6LayoutINS5_IJSC_SC_SC_EEENS5_IJNSA_ILi0EEESZ_SZ_EEEEENS5_IJNS4_10UnderscoreES12_S12_EEEEENS4_18SM100_TMA_2SM_LOADENS4_14ComposedLayoutINS4_7SwizzleILi3ELi4ELi3EEENS4_18smem_ptr_flag_bitsILi8EEENSX_INS5_IJSB_SH_EEENS5_IJSH_SC_EEEEEEEvNS4_8identityENS4_28SM100_TMA_2SM_LOAD_MULTICASTES1E_vS1F_EENS_8epilogue10collective18CollectiveEpilogueINS1I_23Sm100TmaWarpSpecializedILi1ELi1ELi64ELb0ELb0EEEJNS5_IJSH_SG_SH_EEENS5_IJNSX_ISH_SC_EENSX_ISG_SC_EEEEESJ_SK_SJ_SK_NS1I_6fusion15FusionCallbacksIS1M_NS1R_17LinearCombinationISJ_fSJ_fLNS_15FloatRoundStyleE2EEES1N_S1Q_JEEENS4_5SM1004TMEM4LOAD26SM100_TMEM_LOAD_32dp32b64xENS4_13SM90_TMA_LOADENS16_INS17_ILi2ELi4ELi3EEES1A_NSX_INS5_IJSB_SG_EEENS5_IJSG_SC_EEEEEEENS4_39AutoVectorizingCopyWithAssumedAlignmentILi128EEENS4_14SM90_TMA_STOREES26_S28_S28_EEEvvEEEEvNT_6ParamsE,"",@"SHT_CUDA_INFO"
	.sectionflags	@""
	.align	4


	//----- nvinfo : EIATTR_CUDA_API_VERSION
	.align		4
        /*0000*/ 	.byte	0x04, 0x37
        /*0002*/ 	.short	(.L_31 - .L_30)
.L_30:
        /*0004*/ 	.word	0x00000082


	//----- nvinfo : EIATTR_KPARAM_INFO
	.align		4
.L_31:
        /*0008*/ 	.byte	0x04, 0x17
        /*000a*/ 	.short	(.L_33 - .L_32)
.L_32:
        /*000c*/ 	.word	0x00000000
        /*0010*/ 	.short	0x0000
        /*0012*/ 	.short	0x0000
        /*0014*/ 	.byte	0x00, 0xf0, 0x01, 0x20


	//----- nvinfo : EIATTR_AT_ENTRY_FRAGMENTS
	.align		4
.L_33:
        /*0018*/ 	.byte	0x04, 0x4f
        /*001a*/ 	.short	(.L_35 - .L_34)


	//   ....[0]....
.L_34:
        /*001c*/ 	.word	0x00000007


	//----- nvinfo : EIATTR_RESERVED_SMEM_USED
	.align		4
.L_35:
        /*0020*/ 	.byte	0x01, 0x41
	.zero		2


	//----- nvinfo : EIATTR_SPARSE_MMA_MASK
	.align		4
        /*0024*/ 	.byte	0x03, 0x50
        /*0026*/ 	.short	0x0000


	//----- nvinfo : EIATTR_TCGEN05_2CTA_USED
	.align		4
        /*0028*/ 	.byte	0x01, 0x52
	.zero		2


	//----- nvinfo : EIATTR_MAXREG_COUNT
	.align		4
        /*002c*/ 	.byte	0x03, 0x1b
        /*002e*/ 	.short	0x00ff


	//----- nvinfo : EIATTR_NUM_BARRIERS
	.align		4
        /*0030*/ 	.byte	0x02, 0x4c
        /*0032*/ 	.byte	0x07
	.zero		1


	//----- nvinfo : EIATTR_EXTERNS
	.align		4
        /*0034*/ 	.byte	0x04, 0x0f
        /*0036*/ 	.short	(.L_37 - .L_36)


	//   ....[0]....
	.align		4
.L_36:
        /*0038*/ 	.word	index@(__assertfail)


	//----- nvinfo : EIATTR_MERCURY_ISA_VERSION
	.align		4
.L_37:
        /*003c*/ 	.byte	0x03, 0x5f
        /*003e*/ 	.short	0x0101


	//----- nvinfo : EIATTR_INT_WARP_WIDE_INSTR_OFFSETS
	.align		4
        /*0040*/ 	.byte	0x04, 0x31
        /*0042*/ 	.short	(.L_39 - .L_38)


	//   ....[0]....
.L_38:
        /*0044*/ 	.word	0x00000e60


	//   ....[1]....
        /*0048*/ 	.word	0x00000f10


	//   ....[2]....
        /*004c*/ 	.word	0x00004790


	//   ....[3]....
        /*0050*/ 	.word	0x000047c0


	//   ....[4]....
        /*0054*/ 	.word	0x000047e0


	//   ....[5]....
        /*0058*/ 	.word	0x000053c0


	//   ....[6]....
        /*005c*/ 	.word	0x00005470


	//----- nvinfo : EIATTR_COOP_GROUP_MASK_REGIDS
	.align		4
.L_39:
        /*0060*/ 	.byte	0x04, 0x29
        /*0062*/ 	.short	(.L_41 - .L_40)


	//   ....[0]....
.L_40:
        /*0064*/ 	.word	0xffffffff


	//   ....[1]....
        /*0068*/ 	.word	0xffffffff


	//   ....[2]....
        /*006c*/ 	.word	0xffffffff


	//   ....[3]....
        /*0070*/ 	.word	0xffffffff


	//   ....[4]....
        /*0074*/ 	.word	0xffffffff


	//   ....[5]....
        /*0078*/ 	.word	0xffffffff


	//   ....[6]....
        /*007c*/ 	.word	0xffffffff


	//   ....[7]....
        /*0080*/ 	.word	0xffffffff


	//   ....[8]....
        /*0084*/ 	.word	0xffffffff


	//   ....[9]....
        /*0088*/ 	.word	0xffffffff


	//   ....[10]....
        /*008c*/ 	.word	0xffffffff


	//   ....[11]....
        /*0090*/ 	.word	0xffffffff


	//   ....[12]....
        /*0094*/ 	.word	0xffffffff


	//   ....[13]....
        /*0098*/ 	.word	0xffffffff


	//----- nvinfo : EIATTR_COOP_GROUP_INSTR_OFFSETS
	.align		4
.L_41:
        /*009c*/ 	.byte	0x04, 0x28
        /*009e*/ 	.short	(.L_43 - .L_42)


	//   ....[0]....
.L_42:
        /*00a0*/ 	.word	0x000000b0


	//   ....[1]....
        /*00a4*/ 	.word	0x00000510


	//   ....[2]....
        /*00a8*/ 	.word	0x000007d0


	//   ....[3]....
        /*00ac*/ 	.word	0x00000910


	//   ....[4]....
        /*00b0*/ 	.word	0x00000a10


	//   ....[5]....
        /*00b4*/ 	.word	0x00000b80


	//   ....[6]....
        /*00b8*/ 	.word	0x00000d20


	//   ....[7]....
        /*00bc*/ 	.word	0x00000f80


	//   ....[8]....
        /*00c0*/ 	.word	0x00002340


	//   ....[9]....
        /*00c4*/ 	.word	0x00003570


	//   ....[10]....
        /*00c8*/ 	.word	0x00003a40


	//   ....[11]....
        /*00cc*/ 	.word	0x00003a70


	//   ....[12]....
        /*00d0*/ 	.word	0x00004690


	//   ....[13]....
        /*00d4*/ 	.word	0x000048a0


	//----- nvinfo : EIATTR_VRC_CTA_INIT_COUNT
	.align		4
.L_43:
        /*00d8*/ 	.byte	0x02, 0x4a
        /*00da*/ 	.byte	0x80
	.zero		1


	//----- nvinfo : EIATTR_SYSCALL_OFFSETS
	.align		4
        /*00dc*/ 	.byte	0x04, 0x46
        /*00de*/ 	.short	(.L_45 - .L_44)


	//   ....[0]....
.L_44:
        /*00e0*/ 	.word	0x00005fb0


	//   ....[1]....
        /*00e4*/ 	.word	0x000060f0


	//   ....[2]....
        /*00e8*/ 	.word	0x000068c0


	//----- nvinfo : EIATTR_MBARRIER_INSTR_OFFSETS
	.align		4
.L_45:
        /*00ec*/ 	.byte	0x04, 0x39
        /*00ee*/ 	.short	(.L_47 - .L_46)


	//   ....[0]....
.L_46:
        /*00f0*/ 	.word	0x00000670
        /*00f4*/ 	.word	0x000000ff
        /*00f8*/ 	.word	0x00000000
        /*00fc*/ 	.short	0x0100
        /*00fe*/ 	.byte	0x04
	.zero		1


	//   ....[1]....
        /*0100*/ 	.word	0x00000680
        /*0104*/ 	.word	0x000000ff
        /*0108*/ 	.word	0x00000050
        /*010c*/ 	.short	0x0100
        /*010e*/ 	.byte	0x04
	.zero		1


	//   ....[2]....
        /*0110*/ 	.word	0x00000690
        /*0114*/ 	.word	0x000000ff
        /*0118*/ 	.word	0x00000008
        /*011c*/ 	.short	0x0100
        /*011e*/ 	.byte	0x04
	.zero		1


	//   ....[3]....
        /*0120*/ 	.word	0x000006a0
        /*0124*/ 	.word	0x000000ff
        /*0128*/ 	.word	0x00000058
        /*012c*/ 	.short	0x0100
        /*012e*/ 	.byte	0x04
	.zero		1


	//   ....[4]....
        /*0130*/ 	.word	0x000006b0
        /*0134*/ 	.word	0x000000ff
        /*0138*/ 	.word	0x00000010
        /*013c*/ 	.short	0x0100
        /*013e*/ 	.byte	0x04
	.zero		1


	//   ....[5]....
        /*0140*/ 	.word	0x000006c0
        /*0144*/ 	.word	0x000000ff
        /*0148*/ 	.word	0x00000060
        /*014c*/ 	.short	0x0100
        /*014e*/ 	.byte	0x04
	.zero		1


	//   ....[6]....
        /*0150*/ 	.word	0x000006d0
        /*0154*/ 	.word	0x000000ff
        /*0158*/ 	.word	0x00000018
        /*015c*/ 	.short	0x0100
        /*015e*/ 	.byte	0x04
	.zero		1


	//   ....[7]....
        /*0160*/ 	.word	0x000006e0
        /*0164*/ 	.word	0x000000ff
        /*0168*/ 	.word	0x00000068
        /*016c*/ 	.short	0x0100
        /*016e*/ 	.byte	0x04
	.zero		1


	//   ....[8]....
        /*0170*/ 	.word	0x000006f0
        /*0174*/ 	.word	0x000000ff
        /*0178*/ 	.word	0x00000020
        /*017c*/ 	.short	0x0100
        /*017e*/ 	.byte	0x04
	.zero		1


	//   ....[9]....
        /*0180*/ 	.word	0x00000700
        /*0184*/ 	.word	0x000000ff
        /*0188*/ 	.word	0x00000070
        /*018c*/ 	.short	0x0100
        /*018e*/ 	.byte	0x04
	.zero		1


	//   ....[10]....
        /*0190*/ 	.word	0x00000710
        /*0194*/ 	.word	0x000000ff
        /*0198*/ 	.word	0x00000028
        /*019c*/ 	.short	0x0100
        /*019e*/ 	.byte	0x04
	.zero		1


	//   ....[11]....
        /*01a0*/ 	.word	0x00000720
        /*01a4*/ 	.word	0x000000ff
        /*01a8*/ 	.word	0x00000078
        /*01ac*/ 	.short	0x0100
        /*01ae*/ 	.byte	0x04
	.zero		1


	//   ....[12]....
        /*01b0*/ 	.word	0x00000730
        /*01b4*/ 	.word	0x000000ff
        /*01b8*/ 	.word	0x00000030
        /*01bc*/ 	.short	0x0100
        /*01be*/ 	.byte	0x04
	.zero		1


	//   ....[13]....
        /*01c0*/ 	.word	0x00000740
        /*01c4*/ 	.word	0x000000ff
        /*01c8*/ 	.word	0x00000080
        /*01cc*/ 	.short	0x0100
        /*01ce*/ 	.byte	0x04
	.zero		1


	//   ....[14]....
        /*01d0*/ 	.word	0x00000750
        /*01d4*/ 	.word	0x000000ff
        /*01d8*/ 	.word	0x00000038
        /*01dc*/ 	.short	0x0100
        /*01de*/ 	.byte	0x04
	.zero		1


	//   ....[15]....
        /*01e0*/ 	.word	0x00000760
        /*01e4*/ 	.word	0x000000ff
        /*01e8*/ 	.word	0x00000088
        /*01ec*/ 	.short	0x0100
        /*01ee*/ 	.byte	0x04
	.zero		1


	//   ....[16]....
        /*01f0*/ 	.word	0x00000770
        /*01f4*/ 	.word	0x000000ff
        /*01f8*/ 	.word	0x00000040
        /*01fc*/ 	.short	0x0100
        /*01fe*/ 	.byte	0x04
	.zero		1


	//   ....[17]....
        /*0200*/ 	.word	0x00000780
        /*0204*/ 	.word	0x000000ff
        /*0208*/ 	.word	0x00000090
        /*020c*/ 	.short	0x0100
        /*020e*/ 	.byte	0x04
	.zero		1


	//   ....[18]....
        /*0210*/ 	.word	0x00000790
        /*0214*/ 	.word	0x000000ff
        /*0218*/ 	.word	0x00000048
        /*021c*/ 	.short	0x0100
        /*021e*/ 	.byte	0x04
	.zero		1


	//   ....[19]....
        /*0220*/ 	.word	0x000007a0
        /*0224*/ 	.word	0x000000ff
        /*0228*/ 	.word	0x00000098
        /*022c*/ 	.short	0x0100
        /*022e*/ 	.byte	0x04
	.zero		1


	//   ....[20]....
        /*0230*/ 	.word	0x000008e0
        /*0234*/ 	.word	0x000000ff
        /*0238*/ 	.word	0x000000a0
        /*023c*/ 	.short	0x0100
        /*023e*/ 	.byte	0x04
	.zero		1


	//   ....[21]....
        /*0240*/ 	.word	0x000008f0
        /*0244*/ 	.word	0x000000ff
        /*0248*/ 	.word	0x000000a8
        /*024c*/ 	.short	0x0100
        /*024e*/ 	.byte	0x04
	.zero		1


	//   ....[22]....
        /*0250*/ 	.word	0x000009e0
        /*0254*/ 	.word	0x000000ff
        /*0258*/ 	.word	0x000000b0
        /*025c*/ 	.short	0x0100
        /*025e*/ 	.byte	0x06
	.zero		1


	//   ....[23]....
        /*0260*/ 	.word	0x000009f0
        /*0264*/ 	.word	0x000000ff
        /*0268*/ 	.word	0x000000b8
        /*026c*/ 	.short	0x0100
        /*026e*/ 	.byte	0x06
	.zero		1


	//   ....[24]....
        /*0270*/ 	.word	0x00000b30
        /*0274*/ 	.word	0x000000ff
        /*0278*/ 	.word	0x000000c0
        /*027c*/ 	.short	0x0100
        /*027e*/ 	.byte	0x06
	.zero		1


	//   ....[25]....
        /*0280*/ 	.word	0x00000b40
        /*0284*/ 	.word	0x000000ff
        /*0288*/ 	.word	0x000000d0
        /*028c*/ 	.short	0x0100
        /*028e*/ 	.byte	0x06
	.zero		1


	//   ....[26]....
        /*0290*/ 	.word	0x00000b50
        /*0294*/ 	.word	0x000000ff
        /*0298*/ 	.word	0x000000c8
        /*029c*/ 	.short	0x0100
        /*029e*/ 	.byte	0x06
	.zero		1


	//   ....[27]....
        /*02a0*/ 	.word	0x00000b60
        /*02a4*/ 	.word	0x000000ff
        /*02a8*/ 	.word	0x000000d8
        /*02ac*/ 	.short	0x0100
        /*02ae*/ 	.byte	0x06
	.zero		1


	//   ....[28]....
        /*02b0*/ 	.word	0x00000c90
        /*02b4*/ 	.word	0x000000ff
        /*02b8*/ 	.word	0x000000e0
        /*02bc*/ 	.short	0x0100
        /*02be*/ 	.byte	0x04
	.zero		1


	//   ....[29]....
        /*02c0*/ 	.word	0x00000ca0
        /*02c4*/ 	.word	0x000000ff
        /*02c8*/ 	.word	0x00000100
        /*02cc*/ 	.short	0x0100
        /*02ce*/ 	.byte	0x04
	.zero		1


	//   ....[30]....
        /*02d0*/ 	.word	0x00000cb0
        /*02d4*/ 	.word	0x000000ff
        /*02d8*/ 	.word	0x000000e8
        /*02dc*/ 	.short	0x0100
        /*02de*/ 	.byte	0x04
	.zero		1


	//   ....[31]....
        /*02e0*/ 	.word	0x00000cc0
        /*02e4*/ 	.word	0x000000ff
        /*02e8*/ 	.word	0x00000108
        /*02ec*/ 	.short	0x0100
        /*02ee*/ 	.byte	0x04
	.zero		1


	//   ....[32]....
        /*02f0*/ 	.word	0x00000cd0
        /*02f4*/ 	.word	0x000000ff
        /*02f8*/ 	.word	0x000000f0
        /*02fc*/ 	.short	0x0100
        /*02fe*/ 	.byte	0x04
	.zero		1


	//   ....[33]....
        /*0300*/ 	.word	0x00000ce0
        /*0304*/ 	.word	0x000000ff
        /*0308*/ 	.word	0x00000110
        /*030c*/ 	.short	0x0100
        /*030e*/ 	.byte	0x04
	.zero		1


	//   ....[34]....
        /*0310*/ 	.word	0x00000cf0
        /*0314*/ 	.word	0x000000ff
        /*0318*/ 	.word	0x000000f8
        /*031c*/ 	.short	0x0100
        /*031e*/ 	.byte	0x04
	.zero		1


	//   ....[35]....
        /*0320*/ 	.word	0x00000d00
        /*0324*/ 	.word	0x000000ff
        /*0328*/ 	.word	0x00000118
        /*032c*/ 	.short	0x0100
        /*032e*/ 	.byte	0x04
	.zero		1


	//   ....[36]....
        /*0330*/ 	.word	0x00000e00
        /*0334*/ 	.word	0x000000ff
        /*0338*/ 	.word	0x00000120
        /*033c*/ 	.short	0x0100
        /*033e*/ 	.byte	0x04
	.zero		1


	//   ....[37]....
        /*0340*/ 	.word	0x00000e10
        /*0344*/ 	.word	0x000000ff
        /*0348*/ 	.word	0x00000130
        /*034c*/ 	.short	0x0100
        /*034e*/ 	.byte	0x04
	.zero		1


	//   ....[38]....
        /*0350*/ 	.word	0x00000e20
        /*0354*/ 	.word	0x000000ff
        /*0358*/ 	.word	0x00000128
        /*035c*/ 	.short	0x0100
        /*035e*/ 	.byte	0x04
	.zero		1


	//   ....[39]....
        /*0360*/ 	.word	0x00000e30
        /*0364*/ 	.word	0x000000ff
        /*0368*/ 	.word	0x00000138
        /*036c*/ 	.short	0x0100
        /*036e*/ 	.byte	0x04
	.zero		1


	//   ....[40]....
        /*0370*/ 	.word	0x00000f30
        /*0374*/ 	.word	0x000000ff
        /*0378*/ 	.word	0x00000140
        /*037c*/ 	.short	0x0100
        /*037e*/ 	.byte	0x06
	.zero		1


	//   ....[41]....
        /*0380*/ 	.word	0x00001b90
        /*0384*/ 	.word	0x00000000
        /*0388*/ 	.word	0x00000130
        /*038c*/ 	.short	0x010a
        /*038e*/ 	.byte	0xff
	.zero		1


	//   ....[42]....
        /*0390*/ 	.word	0x00001bc0
        /*0394*/ 	.word	0x00000000
        /*0398*/ 	.word	0x00000120
        /*039c*/ 	.short	0x0101
        /*039e*/ 	.byte	0xff
	.zero		1


	//   ....[43]....
        /*03a0*/ 	.word	0x00001c60
        /*03a4*/ 	.word	0x000000ff
        /*03a8*/ 	.word	0x00000050
        /*03ac*/ 	.short	0x010a
        /*03ae*/ 	.byte	0x04
	.zero		1


	//   ....[44]....
        /*03b0*/ 	.word	0x00001d30
        /*03b4*/ 	.word	0x000000ff
        /*03b8*/ 	.word	0x00000050
        /*03bc*/ 	.short	0x010a
        /*03be*/ 	.byte	0x21
	.zero		1


	//   ....[45]....
        /*03c0*/ 	.word	0x00001ee0
        /*03c4*/ 	.word	0x000000ff
        /*03c8*/ 	.word	0x00000050
        /*03cc*/ 	.short	0x010a
        /*03ce*/ 	.byte	0x05
	.zero		1


	//   ....[46]....
        /*03d0*/ 	.word	0x00001ff0
        /*03d4*/ 	.word	0x000000ff
        /*03d8*/ 	.word	0x000000b8
        /*03dc*/ 	.short	0x0101
        /*03de*/ 	.byte	0x0d
	.zero		1


	//   ....[47]....
        /*03e0*/ 	.word	0x00002010
        /*03e4*/ 	.word	0x000000ff
        /*03e8*/ 	.word	0x00000050
        /*03ec*/ 	.short	0x010a
        /*03ee*/ 	.byte	0x04
	.zero		1


	//   ....[48]....
        /*03f0*/ 	.word	0x00002090
        /*03f4*/ 	.word	0x000000ff
        /*03f8*/ 	.word	0x00000050
        /*03fc*/ 	.short	0x010a
        /*03fe*/ 	.byte	0x09
	.zero		1


	//   ....[49]....
        /*0400*/ 	.word	0x00002260
        /*0404*/ 	.word	0x000000ff
        /*0408*/ 	.word	0x00000050
        /*040c*/ 	.short	0x010a
        /*040e*/ 	.byte	0x05
	.zero		1


	//   ....[50]....
        /*0410*/ 	.word	0x00002370
        /*0414*/ 	.word	0x00000003
        /*0418*/ 	.word	0x000000c0
        /*041c*/ 	.short	0x010a
        /*041e*/ 	.byte	0xff
	.zero		1


	//   ....[51]....
        /*0420*/ 	.word	0x000024c0
        /*0424*/ 	.word	0x00000000
        /*0428*/ 	.word	0x00000000
        /*042c*/ 	.short	0x0101
        /*042e*/ 	.byte	0xff
	.zero		1


	//   ....[52]....
        /*0430*/ 	.word	0x00002a60
        /*0434*/ 	.word	0x000000ff
        /*0438*/ 	.word	0x00000000
        /*043c*/ 	.short	0x010a
        /*043e*/ 	.byte	0x04
	.zero		1


	//   ....[53]....
        /*0440*/ 	.word	0x00002af0
        /*0444*/ 	.word	0x000000ff
        /*0448*/ 	.word	0x00000000
        /*044c*/ 	.short	0x010a
        /*044e*/ 	.byte	0x05
	.zero		1


	//   ....[54]....
        /*0450*/ 	.word	0x00002b80
        /*0454*/ 	.word	0x000000ff
        /*0458*/ 	.word	0x00000000
        /*045c*/ 	.short	0x010a
        /*045e*/ 	.byte	0x05
	.zero		1


	//   ....[55]....
        /*0460*/ 	.word	0x00002c10
        /*0464*/ 	.word	0x000000ff
        /*0468*/ 	.word	0x00000000
        /*046c*/ 	.short	0x010a
        /*046e*/ 	.byte	0x05
	.zero		1


	//   ....[56]....
        /*0470*/ 	.word	0x00002ca0
        /*0474*/ 	.word	0x000000ff
        /*0478*/ 	.word	0x00000000
        /*047c*/ 	.short	0x010a
        /*047e*/ 	.byte	0x05
	.zero		1


	//   ....[57]....
        /*0480*/ 	.word	0x00002d30
        /*0484*/ 	.word	0x000000ff
        /*0488*/ 	.word	0x00000000
        /*048c*/ 	.short	0x010a
        /*048e*/ 	.byte	0x05
	.zero		1


	//   ....[58]....
        /*0490*/ 	.word	0x00002dc0
        /*0494*/ 	.word	0x000000ff
        /*0498*/ 	.word	0x00000000
        /*049c*/ 	.short	0x010a
        /*049e*/ 	.byte	0x05
	.zero		1


	//   ....[59]....
        /*04a0*/ 	.word	0x00002e50
        /*04a4*/ 	.word	0x000000ff
        /*04a8*/ 	.word	0x00000000
        /*04ac*/ 	.short	0x010a
        /*04ae*/ 	.byte	0x05
	.zero		1


	//   ....[60]....
        /*04b0*/ 	.word	0x00002ee0
        /*04b4*/ 	.word	0x000000ff
        /*04b8*/ 	.word	0x00000000
        /*04bc*/ 	.short	0x010a
        /*04be*/ 	.byte	0x05
	.zero		1


	//   ....[61]....
        /*04c0*/ 	.word	0x00002f80
        /*04c4*/ 	.word	0x00000000
        /*04c8*/ 	.word	0x00000000
        /*04cc*/ 	.short	0x010a
        /*04ce*/ 	.byte	0xff
	.zero		1


	//   ....[62]....
        /*04d0*/ 	.word	0x000030c0
        /*04d4*/ 	.word	0x00000002
        /*04d8*/ 	.word	0x00000120
        /*04dc*/ 	.short	0x010a
        /*04de*/ 	.byte	0xff
	.zero		1


	//   ....[63]....
        /*04e0*/ 	.word	0x00003130
        /*04e4*/ 	.word	0x00000002
        /*04e8*/ 	.word	0x00000000
        /*04ec*/ 	.short	0x0101
        /*04ee*/ 	.byte	0xff
	.zero		1


	//   ....[64]....
        /*04f0*/ 	.word	0x00003150
        /*04f4*/ 	.word	0x000000ff
        /*04f8*/ 	.word	0x000000d0
        /*04fc*/ 	.short	0x010a
        /*04fe*/ 	.byte	0x04
	.zero		1


	//   ....[65]....
        /*0500*/ 	.word	0x00003270
        /*0504*/ 	.word	0x00000002
        /*0508*/ 	.word	0x000000c0
        /*050c*/ 	.short	0x010a
        /*050e*/ 	.byte	0xff
	.zero		1


	//   ....[66]....
        /*0510*/ 	.word	0x00003370
        /*0514*/ 	.word	0x00000002
        /*0518*/ 	.word	0x00000000
        /*051c*/ 	.short	0x0101
        /*051e*/ 	.byte	0xff
	.zero		1


	//   ....[67]....
        /*0520*/ 	.word	0x00003400
        /*0524*/ 	.word	0x000000ff
        /*0528*/ 	.word	0x000000d0
        /*052c*/ 	.short	0x0106
        /*052e*/ 	.byte	0x04
	.zero		1


	//   ....[68]....
        /*0530*/ 	.word	0x00003420
        /*0534*/ 	.word	0x000000ff
        /*0538*/ 	.word	0x000000d0
        /*053c*/ 	.short	0x010a
        /*053e*/ 	.byte	0x04
	.zero		1


	//   ....[69]....
        /*0540*/ 	.word	0x000034b0
        /*0544*/ 	.word	0x000000ff
        /*0548*/ 	.word	0x000000d0
        /*054c*/ 	.short	0x0106
        /*054e*/ 	.byte	0x07
	.zero		1


	//   ....[70]....
        /*0550*/ 	.word	0x000034f0
        /*0554*/ 	.word	0x00000000
        /*0558*/ 	.word	0x000000d0
        /*055c*/ 	.short	0x010a
        /*055e*/ 	.byte	0xff
	.zero		1


	//   ....[71]....
        /*0560*/ 	.word	0x00003740
        /*0564*/ 	.word	0x000000ff
        /*0568*/ 	.word	0x00000008
        /*056c*/ 	.short	0x010a
        /*056e*/ 	.byte	0x05
	.zero		1


	//   ....[72]....
        /*0570*/ 	.word	0x00003760
        /*0574*/ 	.word	0x000000ff
        /*0578*/ 	.word	0x00000008
        /*057c*/ 	.short	0x010a
        /*057e*/ 	.byte	0x05
	.zero		1


	//   ....[73]....
        /*0580*/ 	.word	0x000038f0
        /*0584*/ 	.word	0x000000ff
        /*0588*/ 	.word	0x00000008
        /*058c*/ 	.short	0x010a
        /*058e*/ 	.byte	0x05
	.zero		1


	//   ....[74]....
        /*0590*/ 	.word	0x00003910
        /*0594*/ 	.word	0x000000ff
        /*0598*/ 	.word	0x00000008
        /*059c*/ 	.short	0x010a
        /*059e*/ 	.byte	0x05
	.zero		1


	//   ....[75]....
        /*05a0*/ 	.word	0x000039d0
        /*05a4*/ 	.word	0x000000ff
        /*05a8*/ 	.word	0x00000000
        /*05ac*/ 	.short	0x0101
        /*05ae*/ 	.byte	0x04
	.zero		1


	//   ....[76]....
        /*05b0*/ 	.word	0x00003d10
        /*05b4*/ 	.word	0x00000000
        /*05b8*/ 	.word	0x000000c0
        /*05bc*/ 	.short	0x010a
        /*05be*/ 	.byte	0xff
	.zero		1


	//   ....[77]....
        /*05c0*/ 	.word	0x00003dd0
        /*05c4*/ 	.word	0x00000000
        /*05c8*/ 	.word	0x00000000
        /*05cc*/ 	.short	0x0101
        /*05ce*/ 	.byte	0xff
	.zero		1


	//   ....[78]....
        /*05d0*/ 	.word	0x00003e90
        /*05d4*/ 	.word	0x000000ff
        /*05d8*/ 	.word	0x00000000
        /*05dc*/ 	.short	0x010a
        /*05de*/ 	.byte	0x04
	.zero		1


	//   ....[79]....
        /*05e0*/ 	.word	0x00003ea0
        /*05e4*/ 	.word	0x000000ff
        /*05e8*/ 	.word	0x00000100
        /*05ec*/ 	.short	0x010a
        /*05ee*/ 	.byte	0x1f
	.zero		1


	//   ....[80]....
        /*05f0*/ 	.word	0x00003f50
        /*05f4*/ 	.word	0x000000ff
        /*05f8*/ 	.word	0x00000000
        /*05fc*/ 	.short	0x010a
        /*05fe*/ 	.byte	0x05
	.zero		1


	//   ....[81]....
        /*0600*/ 	.word	0x00004080
        /*0604*/ 	.word	0x000000ff
        /*0608*/ 	.word	0x00000000
        /*060c*/ 	.short	0x010a
        /*060e*/ 	.byte	0x04
	.zero		1


	//   ....[82]....
        /*0610*/ 	.word	0x00004380
        /*0614*/ 	.word	0x000000ff
        /*0618*/ 	.word	0x00000000
        /*061c*/ 	.short	0x010a
        /*061e*/ 	.byte	0x04
	.zero		1


	//   ....[83]....
        /*0620*/ 	.word	0x00004410
        /*0624*/ 	.word	0x000000ff
        /*0628*/ 	.word	0x00000000
        /*062c*/ 	.short	0x010a
        /*062e*/ 	.byte	0x05
	.zero		1


	//   ....[84]....
        /*0630*/ 	.word	0x000044a0
        /*0634*/ 	.word	0x000000ff
        /*0638*/ 	.word	0x00000000
        /*063c*/ 	.short	0x010a
        /*063e*/ 	.byte	0x05
	.zero		1


	//   ....[85]....
        /*0640*/ 	.word	0x00004540
        /*0644*/ 	.word	0x00000000
        /*0648*/ 	.word	0x00000000
        /*064c*/ 	.short	0x010a
        /*064e*/ 	.byte	0xff
	.zero		1


	//   ....[86]....
        /*0650*/ 	.word	0x00004580
        /*0654*/ 	.word	0x00000000
        /*0658*/ 	.word	0x00000000
        /*065c*/ 	.short	0x010a
        /*065e*/ 	.byte	0xff
	.zero		1


	//   ....[87]....
        /*0660*/ 	.word	0x000045f0
        /*0664*/ 	.word	0x000000ff
        /*0668*/ 	.word	0x00000000
        /*066c*/ 	.short	0x0101
        /*066e*/ 	.byte	0x04
	.zero		1


	//   ....[88]....
        /*0670*/ 	.word	0x00004630
        /*0674*/ 	.word	0x000000ff
        /*0678*/ 	.word	0x00000140
        /*067c*/ 	.short	0x010a
        /*067e*/ 	.byte	0x1a
	.zero		1


	//   ....[89]....
        /*0680*/ 	.word	0x00004680
        /*0684*/ 	.word	0x000000ff
        /*0688*/ 	.word	0x00000000
        /*068c*/ 	.short	0x0101
        /*068e*/ 	.byte	0x04
	.zero		1


	//   ....[90]....
        /*0690*/ 	.word	0x00004b40
        /*0694*/ 	.word	0x00000003
        /*0698*/ 	.word	0x000000c0
        /*069c*/ 	.short	0x010a
        /*069e*/ 	.byte	0xff
	.zero		1


	//   ....[91]....
        /*06a0*/ 	.word	0x00004cb0
        /*06a4*/ 	.word	0x00000000
        /*06a8*/ 	.word	0x00000000
        /*06ac*/ 	.short	0x0101
        /*06ae*/ 	.byte	0xff
	.zero		1


	//   ....[92]....
        /*06b0*/ 	.word	0x00005170
        /*06b4*/ 	.word	0x000000ff
        /*06b8*/ 	.word	0x000000b8
        /*06bc*/ 	.short	0x010a
        /*06be*/ 	.byte	0x11
	.zero		1


	//   ....[93]....
        /*06c0*/ 	.word	0x00005300
        /*06c4*/ 	.word	0x000000ff
        /*06c8*/ 	.word	0x000000a8
        /*06cc*/ 	.short	0x010a
        /*06ce*/ 	.byte	0x11
	.zero		1


	//   ....[94]....
        /*06d0*/ 	.word	0x00005510
        /*06d4*/ 	.word	0x000000ff
        /*06d8*/ 	.word	0x000000a0
        /*06dc*/ 	.short	0x010b
        /*06de*/ 	.byte	0x11
	.zero		1


	//   ....[95]....
        /*06e0*/ 	.word	0x00005520
        /*06e4*/ 	.word	0x000000ff
        /*06e8*/ 	.word	0x00000000
        /*06ec*/ 	.short	0x0101
        /*06ee*/ 	.byte	0x22
	.zero		1


	//   ....[96]....
        /*06f0*/ 	.word	0x00005560
        /*06f4*/ 	.word	0x00000000
        /*06f8*/ 	.word	0x000000a8
        /*06fc*/ 	.short	0x010a
        /*06fe*/ 	.byte	0xff
	.zero		1


	//   ....[97]....
        /*0700*/ 	.word	0x00005880
        /*0704*/ 	.word	0x00000003
        /*0708*/ 	.word	0x000000c0
        /*070c*/ 	.short	0x010a
        /*070e*/ 	.byte	0xff
	.zero		1


	//   ....[98]....
        /*0710*/ 	.word	0x00005a00
        /*0714*/ 	.word	0x00000000
        /*0718*/ 	.word	0x00000000
        /*071c*/ 	.short	0x0101
        /*071e*/ 	.byte	0xff
	.zero		1


	//   ....[99]....
        /*0720*/ 	.word	0x00006490
        /*0724*/ 	.word	0x000000ff
        /*0728*/ 	.word	0x000000a0
        /*072c*/ 	.short	0x010a
        /*072e*/ 	.byte	0x2c
	.zero		1


	//   ....[100]....
        /*0730*/ 	.word	0x000064a0
        /*0734*/ 	.word	0x0000008f
        /*0738*/ 	.word	0x000000e0
        /*073c*/ 	.short	0x010a
        /*073e*/ 	.byte	0xff
	.zero		1


	//   ....[101]....
        /*0740*/ 	.word	0x00006630
        /*0744*/ 	.word	0x000000ff
        /*0748*/ 	.word	0x000000a0
        /*074c*/ 	.short	0x010a
        /*074e*/ 	.byte	0x2c
	.zero		1


	//   ....[102]....
        /*0750*/ 	.word	0x00006740
        /*0754*/ 	.word	0x000000ff
        /*0758*/ 	.word	0x00000000
        /*075c*/ 	.short	0x0101
        /*075e*/ 	.byte	0x04
	.zero		1


	//   ....[103]....
        /*0760*/ 	.word	0x000067a0
        /*0764*/ 	.word	0x0000008f
        /*0768*/ 	.word	0x000000e0
        /*076c*/ 	.short	0x010a
        /*076e*/ 	.byte	0xff
	.zero		1


	//   ....[104]....
        /*0770*/ 	.word	0x00006d90
        /*0774*/ 	.word	0x0000008f
        /*0778*/ 	.word	0x00000000
        /*077c*/ 	.short	0x0101
        /*077e*/ 	.byte	0xff
	.zero		1


	//   ....[105]....
        /*0780*/ 	.word	0x00007bf0
        /*0784*/ 	.word	0x00000000
        /*0788*/ 	.word	0x00000130
        /*078c*/ 	.short	0x010a
        /*078e*/ 	.byte	0xff
	.zero		1


	//   ....[106]....
        /*0790*/ 	.word	0x00007c50
        /*0794*/ 	.word	0x00000000
        /*0798*/ 	.word	0x00000050
        /*079c*/ 	.short	0x010a
        /*079e*/ 	.byte	0xff
	.zero		1


	//   ....[107]....
        /*07a0*/ 	.word	0x00007cb0
        /*07a4*/ 	.word	0x00000000
        /*07a8*/ 	.word	0x00000050
        /*07ac*/ 	.short	0x010a
        /*07ae*/ 	.byte	0xff
	.zero		1


	//   ....[108]....
        /*07b0*/ 	.word	0x00007d00
        /*07b4*/ 	.word	0x00000003
        /*07b8*/ 	.word	0x000000c0
        /*07bc*/ 	.short	0x010a
        /*07be*/ 	.byte	0xff
	.zero		1


	//   ....[109]....
        /*07c0*/ 	.word	0x00007d60
        /*07c4*/ 	.word	0x00000000
        /*07c8*/ 	.word	0x00000000
        /*07cc*/ 	.short	0x010a
        /*07ce*/ 	.byte	0xff
	.zero		1


	//   ....[110]....
        /*07d0*/ 	.word	0x00007dc0
        /*07d4*/ 	.word	0x00000000
        /*07d8*/ 	.word	0x00000000
        /*07dc*/ 	.short	0x010a
        /*07de*/ 	.byte	0xff
	.zero		1


	//   ....[111]....
        /*07e0*/ 	.word	0x00007e20
        /*07e4*/ 	.word	0x00000000
        /*07e8*/ 	.word	0x00000000
        /*07ec*/ 	.short	0x010a
        /*07ee*/ 	.byte	0xff
	.zero		1


	//   ....[112]....
        /*07f0*/ 	.word	0x00007e80
        /*07f4*/ 	.word	0x00000000
        /*07f8*/ 	.word	0x00000000
        /*07fc*/ 	.short	0x010a
        /*07fe*/ 	.byte	0xff
	.zero		1


	//   ....[113]....
        /*0800*/ 	.word	0x00007ee0
        /*0804*/ 	.word	0x00000000
        /*0808*/ 	.word	0x00000000
        /*080c*/ 	.short	0x010a
        /*080e*/ 	.byte	0xff
	.zero		1


	//   ....[114]....
        /*0810*/ 	.word	0x00007f40
        /*0814*/ 	.word	0x00000000
        /*0818*/ 	.word	0x00000000
        /*081c*/ 	.short	0x010a
        /*081e*/ 	.byte	0xff
	.zero		1


	//   ....[115]....
        /*0820*/ 	.word	0x00007fa0
        /*0824*/ 	.word	0x00000000
        /*0828*/ 	.word	0x00000000
        /*082c*/ 	.short	0x010a
        /*082e*/ 	.byte	0xff
	.zero		1


	//   ....[116]....
        /*0830*/ 	.word	0x00008000
        /*0834*/ 	.word	0x00000000
        /*0838*/ 	.word	0x00000000
        /*083c*/ 	.short	0x010a
        /*083e*/ 	.byte	0xff
	.zero		1


	//   ....[117]....
        /*0840*/ 	.word	0x00008060
        /*0844*/ 	.word	0x00000000
        /*0848*/ 	.word	0x00000000
        /*084c*/ 	.short	0x010a
        /*084e*/ 	.byte	0xff
	.zero		1


	//   ....[118]....
        /*0850*/ 	.word	0x000080b0
        /*0854*/ 	.word	0x00000002
        /*0858*/ 	.word	0x00000120
        /*085c*/ 	.short	0x010a
        /*085e*/ 	.byte	0xff
	.zero		1


	//   ....[119]....
        /*0860*/ 	.word	0x00008110
        /*0864*/ 	.word	0x00000002
        /*0868*/ 	.word	0x000000d0
        /*086c*/ 	.short	0x010a
        /*086e*/ 	.byte	0xff
	.zero		1


	//   ....[120]....
        /*0870*/ 	.word	0x00008160
        /*0874*/ 	.word	0x00000002
        /*0878*/ 	.word	0x000000c0
        /*087c*/ 	.short	0x010a
        /*087e*/ 	.byte	0xff
	.zero		1


	//   ....[121]....
        /*0880*/ 	.word	0x000081c0
        /*0884*/ 	.word	0x00000000
        /*0888*/ 	.word	0x000000d0
        /*088c*/ 	.short	0x010a
        /*088e*/ 	.byte	0xff
	.zero		1


	//   ....[122]....
        /*0890*/ 	.word	0x00008220
        /*0894*/ 	.word	0x00000005
        /*0898*/ 	.word	0x00000008
        /*089c*/ 	.short	0x010a
        /*089e*/ 	.byte	0xff
	.zero		1


	//   ....[123]....
        /*08a0*/ 	.word	0x00008310
        /*08a4*/ 	.word	0x00000000
        /*08a8*/ 	.word	0x00000008
        /*08ac*/ 	.short	0x010a
        /*08ae*/ 	.byte	0xff
	.zero		1


	//   ....[124]....
        /*08b0*/ 	.word	0x00008360
        /*08b4*/ 	.word	0x00000000
        /*08b8*/ 	.word	0x000000c0
        /*08bc*/ 	.short	0x010a
        /*08be*/ 	.byte	0xff
	.zero		1


	//   ....[125]....
        /*08c0*/ 	.word	0x000083c0
        /*08c4*/ 	.word	0x00000000
        /*08c8*/ 	.word	0x00000100
        /*08cc*/ 	.short	0x010a
        /*08ce*/ 	.byte	0xff
	.zero		1


	//   ....[126]....
        /*08d0*/ 	.word	0x00008420
        /*08d4*/ 	.word	0x00000000
        /*08d8*/ 	.word	0x00000000
        /*08dc*/ 	.short	0x010a
        /*08de*/ 	.byte	0xff
	.zero		1


	//   ....[127]....
        /*08e0*/ 	.word	0x00008480
        /*08e4*/ 	.word	0x00000000
        /*08e8*/ 	.word	0x00000000
        /*08ec*/ 	.short	0x010a
        /*08ee*/ 	.byte	0xff
	.zero		1


	//   ....[128]....
        /*08f0*/ 	.word	0x000084e0
        /*08f4*/ 	.word	0x00000000
        /*08f8*/ 	.word	0x00000000
        /*08fc*/ 	.short	0x010a
        /*08fe*/ 	.byte	0xff
	.zero		1


	//   ....[129]....
        /*0900*/ 	.word	0x00008540
        /*0904*/ 	.word	0x00000000
        /*0908*/ 	.word	0x00000000
        /*090c*/ 	.short	0x010a
        /*090e*/ 	.byte	0xff
	.zero		1


	//   ....[130]....
        /*0910*/ 	.word	0x000085a0
        /*0914*/ 	.word	0x00000000
        /*0918*/ 	.word	0x00000140
        /*091c*/ 	.short	0x010a
        /*091e*/ 	.byte	0xff
	.zero		1


	//   ....[131]....
        /*0920*/ 	.word	0x000085f0
        /*0924*/ 	.word	0x00000003
        /*0928*/ 	.word	0x000000c0
        /*092c*/ 	.short	0x010a
        /*092e*/ 	.byte	0xff
	.zero		1


	//   ....[132]....
        /*0930*/ 	.word	0x00008650
        /*0934*/ 	.word	0x00000000
        /*0938*/ 	.word	0x000000b8
        /*093c*/ 	.short	0x010a
        /*093e*/ 	.byte	0xff
	.zero		1


	//   ....[133]....
        /*0940*/ 	.word	0x000086b0
        /*0944*/ 	.word	0x00000000
        /*0948*/ 	.word	0x000000a8
        /*094c*/ 	.short	0x010a
        /*094e*/ 	.byte	0xff
	.zero		1


	//   ....[134]....
        /*0950*/ 	.word	0x00008700
        /*0954*/ 	.word	0x00000003
        /*0958*/ 	.word	0x000000c0
        /*095c*/ 	.short	0x010a
        /*095e*/ 	.byte	0xff
	.zero		1


	//   ....[135]....
        /*0960*/ 	.word	0x00008760
        /*0964*/ 	.word	0x00000000
        /*0968*/ 	.word	0x000000a0
        /*096c*/ 	.short	0x010a
        /*096e*/ 	.byte	0xff
	.zero		1


	//   ....[136]....
        /*0970*/ 	.word	0x000087b0
        /*0974*/ 	.word	0x0000008f
        /*0978*/ 	.word	0x000000e0
        /*097c*/ 	.short	0x010a
        /*097e*/ 	.byte	0xff
	.zero		1


	//----- nvinfo : EIATTR_NUM_MBARRIERS
	.align		4
.L_47:
        /*0980*/ 	.byte	0x03, 0x38
        /*0982*/ 	.short	0x0029


	//----- nvinfo : EIATTR_EXIT_INSTR_OFFSETS
	.align		4
        /*0984*/ 	.byte	0x04, 0x1c
        /*0986*/ 	.short	(.L_49 - .L_48)


	//   ....[0]....
.L_48:
        /*0988*/ 	.word	0x00002fb0


	//   ....[1]....
        /*098c*/ 	.word	0x000034c0


	//   ....[2]....
        /*0990*/ 	.word	0x00003520


	//   ....[3]....
        /*0994*/ 	.word	0x000048b0


	//   ....[4]....
        /*0998*/ 	.word	0x00005590


	//   ....[5]....
        /*099c*/ 	.word	0x000055d0


	//   ....[6]....
        /*09a0*/ 	.word	0x00007be0


	//----- nvinfo : EIATTR_MAX_THREADS
	.align		4
.L_49:
        /*09a4*/ 	.byte	0x04, 0x05
        /*09a6*/ 	.short	(.L_51 - .L_50)
.L_50:
        /*09a8*/ 	.word	0x00000100
        /*09ac*/ 	.word	0x00000001
        /*09b0*/ 	.word	0x00000001


	//----- nvinfo : EIATTR_CRS_STACK_SIZE
	.align		4
.L_51:
        /*09b4*/ 	.byte	0x04, 0x1e
        /*09b6*/ 	.short	(.L_53 - .L_52)
.L_52:
        /*09b8*/ 	.word	0x00000000


	//----- nvinfo : EIATTR_CBANK_PARAM_SIZE
	.align		4
.L_53:
        /*09bc*/ 	.byte	0x03, 0x19
        /*09be*/ 	.short	0x0800


	//----- nvinfo : EIATTR_PARAM_CBANK
	.align		4
        /*09c0*/ 	.byte	0x04, 0x0a
        /*09c2*/ 	.short	(.L_55 - .L_54)
	.align		4
.L_54:
        /*09c4*/ 	.word	index@(.nv.constant0._ZN7cutlass13device_kernelINS_4gemm6kernel13GemmUniversalIN4cute5tupleIJiiiiEEENS1_10collective13CollectiveMmaINS1_35MainloopSm100TmaUmmaWarpSpecializedILi10ELi2ELi4ENS5_IJNS4_1CILi8EEENSA_ILi1EEESC_EEEEENS5_IJNSA_ILi256EEENSA_ILi64EEENSA_ILi128EEEEEENS_12float_e4m3_tENS5_IJlSC_lEEESJ_SK_NS4_8TiledMMAINS4_8MMA_AtomIJNS4_10MMA_TraitsINS4_25SM100_MMA_F8F6F4_2x1SM_SSEJSJ_SJ_fSF_SG_NS4_17integral_constantINS4_4UMMA5MajorELSR_0EEESS_NSP_INSQ_7ScaleInELST_0EEESU_EEEEEENS4_6LayoutINS5_IJSC_SC_SC_EEENS5_IJNSA_ILi0EEESZ_SZ_EEEEENS5_IJNS4_10UnderscoreES12_S12_EEEEENS4_18SM100_TMA_2SM_LOADENS4_14ComposedLayoutINS4_7SwizzleILi3ELi4ELi3EEENS4_18smem_ptr_flag_bitsILi8EEENSX_INS5_IJSB_SH_EEENS5_IJSH_SC_EEEEEEEvNS4_8identityENS4_28SM100_TMA_2SM_LOAD_MULTICASTES1E_vS1F_EENS_8epilogue10collective18CollectiveEpilogueINS1I_23Sm100TmaWarpSpecializedILi1ELi1ELi64ELb0ELb0EEEJNS5_IJSH_SG_SH_EEENS5_IJNSX_ISH_SC_EENSX_ISG_SC_EEEEESJ_SK_SJ_SK_NS1I_6fusion15FusionCallbacksIS1M_NS1R_17LinearCombinationISJ_fSJ_fLNS_15FloatRoundStyleE2EEES1N_S1Q_JEEENS4_5SM1004TMEM4LOAD26SM100_TMEM_LOAD_32dp32b64xENS4_13SM90_TMA_LOADENS16_INS17_ILi2ELi4ELi3EEES1A_NSX_INS5_IJSB_SG_EEENS5_IJSG_SC_EEEEEEENS4_39AutoVectorizingCopyWithAssumedAlignmentILi128EEENS4_14SM90_TMA_STOREES26_S28_S28_EEEvvEEEEvNT_6ParamsE)
        /*09c8*/ 	.short	0x0380
        /*09ca*/ 	.short	0x0800


	//----- nvinfo : EIATTR_SW_WAR
	.align		4
.L_55:
        /*09cc*/ 	.byte	0x04, 0x36
        /*09ce*/ 	.short	(.L_57 - .L_56)
.L_56:
        /*09d0*/ 	.word	0x00000008
.L_57:


//--------------------- .nv.callgraph             --------------------------
	.section	.nv.callgraph,"",@"SHT_CUDA_CALLGRAPH"
	.align	4
	.sectionentsize	8
	.align		4
        /*0000*/ 	.word	0x00000000
	.align		4
        /*0004*/ 	.word	0xffffffff
	.align		4
        /*0008*/ 	.word	index@(_ZN7cutlass13device_kernelINS_4gemm6kernel13GemmUniversalIN4cute5tupleIJiiiiEEENS1_10collective13CollectiveMmaINS1_35MainloopSm100TmaUmmaWarpSpecializedILi10ELi2ELi4ENS5_IJNS4_1CILi8EEENSA_ILi1EEESC_EEEEENS5_IJNSA_ILi256EEENSA_ILi64EEENSA_ILi128EEEEEENS_12float_e4m3_tENS5_IJlSC_lEEESJ_SK_NS4_8TiledMMAINS4_8MMA_AtomIJNS4_10MMA_TraitsINS4_25SM100_MMA_F8F6F4_2x1SM_SSEJSJ_SJ_fSF_SG_NS4_17integral_constantINS4_4UMMA5MajorELSR_0EEESS_NSP_INSQ_7ScaleInELST_0EEESU_EEEEEENS4_6LayoutINS5_IJSC_SC_SC_EEENS5_IJNSA_ILi0EEESZ_SZ_EEEEENS5_IJNS4_10UnderscoreES12_S12_EEEEENS4_18SM100_TMA_2SM_LOADENS4_14ComposedLayoutINS4_7SwizzleILi3ELi4ELi3EEENS4_18smem_ptr_flag_bitsILi8EEENSX_INS5_IJSB_SH_EEENS5_IJSH_SC_EEEEEEEvNS4_8identityENS4_28SM100_TMA_2SM_LOAD_MULTICASTES1E_vS1F_EENS_8epilogue10collective18CollectiveEpilogueINS1I_23Sm100TmaWarpSpecializedILi1ELi1ELi64ELb0ELb0EEEJNS5_IJSH_SG_SH_EEENS5_IJNSX_ISH_SC_EENSX_ISG_SC_EEEEESJ_SK_SJ_SK_NS1I_6fusion15FusionCallbacksIS1M_NS1R_17LinearCombinationISJ_fSJ_fLNS_15FloatRoundStyleE2EEES1N_S1Q_JEEENS4_5SM1004TMEM4LOAD26SM100_TMEM_LOAD_32dp32b64xENS4_13SM90_TMA_LOADENS16_INS17_ILi2ELi4ELi3EEES1A_NSX_INS5_IJSB_SG_EEENS5_IJSG_SC_EEEEEEENS4_39AutoVectorizingCopyWithAssumedAlignmentILi128EEENS4_14SM90_TMA_STOREES26_S28_S28_EEEvvEEEEvNT_6ParamsE)
	.align		4
        /*000c*/ 	.word	index@(__assertfail)
	.align		4
        /*0010*/ 	.word	0x00000000
	.align		4
        /*0014*/ 	.word	0xfffffffe
	.align		4
        /*0018*/ 	.word	0x00000000
	.align		4
        /*001c*/ 	.word	0xfffffffd
	.align		4
        /*0020*/ 	.word	0x00000000
	.align		4
        /*0024*/ 	.word	0xfffffffc


//--------------------- .nv.constant4             --------------------------
	.section	.nv.constant4,"a",@progbits
	.align	8
	.align		8
.nv.constant4:
        /*0000*/ 	.dword	__assertfail
	.align		8
        /*0008*/ 	.dword	__unnamed_1
	.align		8
        /*0010*/ 	.dword	__unnamed_2
	.align		8
        /*0018*/ 	.dword	_ZN40_INTERNAL_095eec01_4_k_cu_c08453de_221054cuda3std3__45__cpo5beginE
	.align		8
        /*0020*/ 	.dword	_ZN40_INTERNAL_095eec01_4_k_cu_c08453de_221054cuda3std3__45__cpo3endE
	.align		8
        /*0028*/ 	.dword	_ZN40_INTERNAL_095eec01_4_k_cu_c08453de_221054cuda3std3__45__cpo6cbeginE
	.align		8
        /*0030*/ 	.dword	_ZN40_INTERNAL_095eec01_4_k_cu_c08453de_221054cuda3std3__45__cpo4cendE
	.align		8
        /*0038*/ 	.dword	_ZN40_INTERNAL_095eec01_4_k_cu_c08453de_221054cuda3std3__442_GLOBAL__N__095eec01_4_k_cu_c08453de_221056ignoreE
	.align		8
        /*0040*/ 	.dword	_ZN40_INTERNAL_095eec01_4_k_cu_c08453de_221054cuda3std3__419piecewise_constructE
	.align		8
        /*0048*/ 	.dword	_ZN40_INTERNAL_095eec01_4_k_cu_c08453de_221054cuda3std3__48in_placeE
	.align		8
        /*0050*/ 	.dword	_ZN40_INTERNAL_095eec01_4_k_cu_c08453de_221054cuda3std6ranges3__45__cpo4swapE
	.align		8
        /*0058*/ 	.dword	_ZN40_INTERNAL_095eec01_4_k_cu_c08453de_221054cuda3std6ranges3__45__cpo9iter_moveE
	.align		8
        /*0060*/ 	.dword	_ZN40_INTERNAL_095eec01_4_k_cu_c08453de_221054cute7productE
	.align		8
        /*0068*/ 	.dword	_ZN40_INTERNAL_095eec01_4_k_cu_c08453de_221054cute1_E
	.align		8
        /*0070*/ 	.dword	$str$25
	.align		8
        /*0078*/ 	.dword	$str$26
	.align		8
        /*0080*/ 	.dword	$str$27
	.align		8
        /*0088*/ 	.dword	$str$28


//--------------------- .text._ZN7cutlass13device_kernelINS_4gemm6kernel13GemmUniversalIN4cute5tupleIJiiiiEEENS1_10collective13CollectiveMmaINS1_35MainloopSm100TmaUmmaWarpSpecializedILi10ELi2ELi4ENS5_IJNS4_1CILi8EEENSA_ILi1EEESC_EEEEENS5_IJNSA_ILi256EEENSA_ILi64EEENSA_ILi128EEEEEENS_12float_e4m3_tENS5_IJlSC_lEEESJ_SK_NS4_8TiledMMAINS4_8MMA_AtomIJNS4_10MMA_TraitsINS4_25SM100_MMA_F8F6F4_2x1SM_SSEJSJ_SJ_fSF_SG_NS4_17integral_constantINS4_4UMMA5MajorELSR_0EEESS_NSP_INSQ_7ScaleInELST_0EEESU_EEEEEENS4_6LayoutINS5_IJSC_SC_SC_EEENS5_IJNSA_ILi0EEESZ_SZ_EEEEENS5_IJNS4_10UnderscoreES12_S12_EEEEENS4_18SM100_TMA_2SM_LOADENS4_14ComposedLayoutINS4_7SwizzleILi3ELi4ELi3EEENS4_18smem_ptr_flag_bitsILi8EEENSX_INS5_IJSB_SH_EEENS5_IJSH_SC_EEEEEEEvNS4_8identityENS4_28SM100_TMA_2SM_LOAD_MULTICASTES1E_vS1F_EENS_8epilogue10collective18CollectiveEpilogueINS1I_23Sm100TmaWarpSpecializedILi1ELi1ELi64ELb0ELb0EEEJNS5_IJSH_SG_SH_EEENS5_IJNSX_ISH_SC_EENSX_ISG_SC_EEEEESJ_SK_SJ_SK_NS1I_6fusion15FusionCallbacksIS1M_NS1R_17LinearCombinationISJ_fSJ_fLNS_15FloatRoundStyleE2EEES1N_S1Q_JEEENS4_5SM1004TMEM4LOAD26SM100_TMEM_LOAD_32dp32b64xENS4_13SM90_TMA_LOADENS16_INS17_ILi2ELi4ELi3EEES1A_NSX_INS5_IJSB_SG_EEENS5_IJSG_SC_EEEEEEENS4_39AutoVectorizingCopyWithAssumedAlignmentILi128EEENS4_14SM90_TMA_STOREES26_S28_S28_EEEvvEEEEvNT_6ParamsE --------------------------
	.section	.text._ZN7cutlass13device_kernelINS_4gemm6kernel13GemmUniversalIN4cute5tupleIJiiiiEEENS1_10collective13CollectiveMmaINS1_35MainloopSm100TmaUmmaWarpSpecializedILi10ELi2ELi4ENS5_IJNS4_1CILi8EEENSA_ILi1EEESC_EEEEENS5_IJNSA_ILi256EEENSA_ILi64EEENSA_ILi128EEEEEENS_12float_e4m3_tENS5_IJlSC_lEEESJ_SK_NS4_8TiledMMAINS4_8MMA_AtomIJNS4_10MMA_TraitsINS4_25SM100_MMA_F8F6F4_2x1SM_SSEJSJ_SJ_fSF_SG_NS4_17integral_constantINS4_4UMMA5MajorELSR_0EEESS_NSP_INSQ_7ScaleInELST_0EEESU_EEEEEENS4_6LayoutINS5_IJSC_SC_SC_EEENS5_IJNSA_ILi0EEESZ_SZ_EEEEENS5_IJNS4_10UnderscoreES12_S12_EEEEENS4_18SM100_TMA_2SM_LOADENS4_14ComposedLayoutINS4_7SwizzleILi3ELi4ELi3EEENS4_18smem_ptr_flag_bitsILi8EEENSX_INS5_IJSB_SH_EEENS5_IJSH_SC_EEEEEEEvNS4_8identityENS4_28SM100_TMA_2SM_LOAD_MULTICASTES1E_vS1F_EENS_8epilogue10collective18CollectiveEpilogueINS1I_23Sm100TmaWarpSpecializedILi1ELi1ELi64ELb0ELb0EEEJNS5_IJSH_SG_SH_EEENS5_IJNSX_ISH_SC_EENSX_ISG_SC_EEEEESJ_SK_SJ_SK_NS1I_6fusion15FusionCallbacksIS1M_NS1R_17LinearCombinationISJ_fSJ_fLNS_15FloatRoundStyleE2EEES1N_S1Q_JEEENS4_5SM1004TMEM4LOAD26SM100_TMEM_LOAD_32dp32b64xENS4_13SM90_TMA_LOADENS16_INS17_ILi2ELi4ELi3EEES1A_NSX_INS5_IJSB_SG_EEENS5_IJSG_SC_EEEEEEENS4_39AutoVectorizingCopyWithAssumedAlignmentILi128EEENS4_14SM90_TMA_STOREES26_S28_S28_EEEvvEEEEvNT_6ParamsE,"ax",@progbits
	.align	128
.text._ZN7cutlass13device_kernelINS_4gemm6kernel13GemmUniversalIN4cute5tupleIJiiiiEEENS1_10collective13CollectiveMmaINS1_35MainloopSm100TmaUmmaWarpSpecializedILi10ELi2ELi4ENS5_IJNS4_1CILi8EEENSA_ILi1EEESC_EEEEENS5_IJNSA_ILi256EEENSA_ILi64EEENSA_ILi128EEEEEENS_12float_e4m3_tENS5_IJlSC_lEEESJ_SK_NS4_8TiledMMAINS4_8MMA_AtomIJNS4_10MMA_TraitsINS4_25SM100_MMA_F8F6F4_2x1SM_SSEJSJ_SJ_fSF_SG_NS4_17integral_constantINS4_4UMMA5MajorELSR_0EEESS_NSP_INSQ_7ScaleInELST_0EEESU_EEEEEENS4_6LayoutINS5_IJSC_SC_SC_EEENS5_IJNSA_ILi0EEESZ_SZ_EEEEENS5_IJNS4_10UnderscoreES12_S12_EEEEENS4_18SM100_TMA_2SM_LOADENS4_14ComposedLayoutINS4_7SwizzleILi3ELi4ELi3EEENS4_18smem_ptr_flag_bitsILi8EEENSX_INS5_IJSB_SH_EEENS5_IJSH_SC_EEEEEEEvNS4_8identityENS4_28SM100_TMA_2SM_LOAD_MULTICASTES1E_vS1F_EENS_8epilogue10collective18CollectiveEpilogueINS1I_23Sm100TmaWarpSpecializedILi1ELi1ELi64ELb0ELb0EEEJNS5_IJSH_SG_SH_EEENS5_IJNSX_ISH_SC_EENSX_ISG_SC_EEEEESJ_SK_SJ_SK_NS1I_6fusion15FusionCallbacksIS1M_NS1R_17LinearCombinationISJ_fSJ_fLNS_15FloatRoundStyleE2EEES1N_S1Q_JEEENS4_5SM1004TMEM4LOAD26SM100_TMEM_LOAD_32dp32b64xENS4_13SM90_TMA_LOADENS16_INS17_ILi2ELi4ELi3EEES1A_NSX_INS5_IJSB_SG_EEENS5_IJSG_SC_EEEEEEENS4_39AutoVectorizingCopyWithAssumedAlignmentILi128EEENS4_14SM90_TMA_STOREES26_S28_S28_EEEvvEEEEvNT_6ParamsE:
        .type           _ZN7cutlass13device_kernelINS_4gemm6kernel13GemmUniversalIN4cute5tupleIJiiiiEEENS1_10collective13CollectiveMmaINS1_35MainloopSm100TmaUmmaWarpSpecializedILi10ELi2ELi4ENS5_IJNS4_1CILi8EEENSA_ILi1EEESC_EEEEENS5_IJNSA_ILi256EEENSA_ILi64EEENSA_ILi128EEEEEENS_12float_e4m3_tENS5_IJlSC_lEEESJ_SK_NS4_8TiledMMAINS4_8MMA_AtomIJNS4_10MMA_TraitsINS4_25SM100_MMA_F8F6F4_2x1SM_SSEJSJ_SJ_fSF_SG_NS4_17integral_constantINS4_4UMMA5MajorELSR_0EEESS_NSP_INSQ_7ScaleInELST_0EEESU_EEEEEENS4_6LayoutINS5_IJSC_SC_SC_EEENS5_IJNSA_ILi0EEESZ_SZ_EEEEENS5_IJNS4_10UnderscoreES12_S12_EEEEENS4_18SM100_TMA_2SM_LOADENS4_14ComposedLayoutINS4_7SwizzleILi3ELi4ELi3EEENS4_18smem_ptr_flag_bitsILi8EEENSX_INS5_IJSB_SH_EEENS5_IJSH_SC_EEEEEEEvNS4_8identityENS4_28SM100_TMA_2SM_LOAD_MULTICASTES1E_vS1F_EENS_8epilogue10collective18CollectiveEpilogueINS1I_23Sm100TmaWarpSpecializedILi1ELi1ELi64ELb0ELb0EEEJNS5_IJSH_SG_SH_EEENS5_IJNSX_ISH_SC_EENSX_ISG_SC_EEEEESJ_SK_SJ_SK_NS1I_6fusion15FusionCallbacksIS1M_NS1R_17LinearCombinationISJ_fSJ_fLNS_15FloatRoundStyleE2EEES1N_S1Q_JEEENS4_5SM1004TMEM4LOAD26SM100_TMEM_LOAD_32dp32b64xENS4_13SM90_TMA_LOADENS16_INS17_ILi2ELi4ELi3EEES1A_NSX_INS5_IJSB_SG_EEENS5_IJSG_SC_EEEEEEENS4_39AutoVectorizingCopyWithAssumedAlignmentILi128EEENS4_14SM90_TMA_STOREES26_S28_S28_EEEvvEEEEvNT_6ParamsE,@function
        .size           _ZN7cutlass13device_kernelINS_4gemm6kernel13GemmUniversalIN4cute5tupleIJiiiiEEENS1_10collective13CollectiveMmaINS1_35MainloopSm100TmaUmmaWarpSpecializedILi10ELi2ELi4ENS5_IJNS4_1CILi8EEENSA_ILi1EEESC_EEEEENS5_IJNSA_ILi256EEENSA_ILi64EEENSA_ILi128EEEEEENS_12float_e4m3_tENS5_IJlSC_lEEESJ_SK_NS4_8TiledMMAINS4_8MMA_AtomIJNS4_10MMA_TraitsINS4_25SM100_MMA_F8F6F4_2x1SM_SSEJSJ_SJ_fSF_SG_NS4_17integral_constantINS4_4UMMA5MajorELSR_0EEESS_NSP_INSQ_7ScaleInELST_0EEESU_EEEEEENS4_6LayoutINS5_IJSC_SC_SC_EEENS5_IJNSA_ILi0EEESZ_SZ_EEEEENS5_IJNS4_10UnderscoreES12_S12_EEEEENS4_18SM100_TMA_2SM_LOADENS4_14ComposedLayoutINS4_7SwizzleILi3ELi4ELi3EEENS4_18smem_ptr_flag_bitsILi8EEENSX_INS5_IJSB_SH_EEENS5_IJSH_SC_EEEEEEEvNS4_8identityENS4_28SM100_TMA_2SM_LOAD_MULTICASTES1E_vS1F_EENS_8epilogue10collective18CollectiveEpilogueINS1I_23Sm100TmaWarpSpecializedILi1ELi1ELi64ELb0ELb0EEEJNS5_IJSH_SG_SH_EEENS5_IJNSX_ISH_SC_EENSX_ISG_SC_EEEEESJ_SK_SJ_SK_NS1I_6fusion15FusionCallbacksIS1M_NS1R_17LinearCombinationISJ_fSJ_fLNS_15FloatRoundStyleE2EEES1N_S1Q_JEEENS4_5SM1004TMEM4LOAD26SM100_TMEM_LOAD_32dp32b64xENS4_13SM90_TMA_LOADENS16_INS17_ILi2ELi4ELi3EEES1A_NSX_INS5_IJSB_SG_EEENS5_IJSG_SC_EEEEEEENS4_39AutoVectorizingCopyWithAssumedAlignmentILi128EEENS4_14SM90_TMA_STOREES26_S28_S28_EEEvvEEEEvNT_6ParamsE,(.L_x_168 - _ZN7cutlass13device_kernelINS_4gemm6kernel13GemmUniversalIN4cute5tupleIJiiiiEEENS1_10collective13CollectiveMmaINS1_35MainloopSm100TmaUmmaWarpSpecializedILi10ELi2ELi4ENS5_IJNS4_1CILi8EEENSA_ILi1EEESC_EEEEENS5_IJNSA_ILi256EEENSA_ILi64EEENSA_ILi128EEEEEENS_12float_e4m3_tENS5_IJlSC_lEEESJ_SK_NS4_8TiledMMAINS4_8MMA_AtomIJNS4_10MMA_TraitsINS4_25SM100_MMA_F8F6F4_2x1SM_SSEJSJ_SJ_fSF_SG_NS4_17integral_constantINS4_4UMMA5MajorELSR_0EEESS_NSP_INSQ_7ScaleInELST_0EEESU_EEEEEENS4_6LayoutINS5_IJSC_SC_SC_EEENS5_IJNSA_ILi0EEESZ_SZ_EEEEENS5_IJNS4_10UnderscoreES12_S12_EEEEENS4_18SM100_TMA_2SM_LOADENS4_14ComposedLayoutINS4_7SwizzleILi3ELi4ELi3EEENS4_18smem_ptr_flag_bitsILi8EEENSX_INS5_IJSB_SH_EEENS5_IJSH_SC_EEEEEEEvNS4_8identityENS4_28SM100_TMA_2SM_LOAD_MULTICASTES1E_vS1F_EENS_8epilogue10collective18CollectiveEpilogueINS1I_23Sm100TmaWarpSpecializedILi1ELi1ELi64ELb0ELb0EEEJNS5_IJSH_SG_SH_EEENS5_IJNSX_ISH_SC_EENSX_ISG_SC_EEEEESJ_SK_SJ_SK_NS1I_6fusion15FusionCallbacksIS1M_NS1R_17LinearCombinationISJ_fSJ_fLNS_15FloatRoundStyleE2EEES1N_S1Q_JEEENS4_5SM1004TMEM4LOAD26SM100_TMEM_LOAD_32dp32b64xENS4_13SM90_TMA_LOADENS16_INS17_ILi2ELi4ELi3EEES1A_NSX_INS5_IJSB_SG_EEENS5_IJSG_SC_EEEEEEENS4_39AutoVectorizingCopyWithAssumedAlignmentILi128EEENS4_14SM90_TMA_STOREES26_S28_S28_EEEvvEEEEvNT_6ParamsE)
        .other          _ZN7cutlass13device_kernelINS_4gemm6kernel13GemmUniversalIN4cute5tupleIJiiiiEEENS1_10collective13CollectiveMmaINS1_35MainloopSm100TmaUmmaWarpSpecializedILi10ELi2ELi4ENS5_IJNS4_1CILi8EEENSA_ILi1EEESC_EEEEENS5_IJNSA_ILi256EEENSA_ILi64EEENSA_ILi128EEEEEENS_12float_e4m3_tENS5_IJlSC_lEEESJ_SK_NS4_8TiledMMAINS4_8MMA_AtomIJNS4_10MMA_TraitsINS4_25SM100_MMA_F8F6F4_2x1SM_SSEJSJ_SJ_fSF_SG_NS4_17integral_constantINS4_4UMMA5MajorELSR_0EEESS_NSP_INSQ_7ScaleInELST_0EEESU_EEEEEENS4_6LayoutINS5_IJSC_SC_SC_EEENS5_IJNSA_ILi0EEESZ_SZ_EEEEENS5_IJNS4_10UnderscoreES12_S12_EEEEENS4_18SM100_TMA_2SM_LOADENS4_14ComposedLayoutINS4_7SwizzleILi3ELi4ELi3EEENS4_18smem_ptr_flag_bitsILi8EEENSX_INS5_IJSB_SH_EEENS5_IJSH_SC_EEEEEEEvNS4_8identityENS4_28SM100_TMA_2SM_LOAD_MULTICASTES1E_vS1F_EENS_8epilogue10collective18CollectiveEpilogueINS1I_23Sm100TmaWarpSpecializedILi1ELi1ELi64ELb0ELb0EEEJNS5_IJSH_SG_SH_EEENS5_IJNSX_ISH_SC_EENSX_ISG_SC_EEEEESJ_SK_SJ_SK_NS1I_6fusion15FusionCallbacksIS1M_NS1R_17LinearCombinationISJ_fSJ_fLNS_15FloatRoundStyleE2EEES1N_S1Q_JEEENS4_5SM1004TMEM4LOAD26SM100_TMEM_LOAD_32dp32b64xENS4_13SM90_TMA_LOADENS16_INS17_ILi2ELi4ELi3EEES1A_NSX_INS5_IJSB_SG_EEENS5_IJSG_SC_EEEEEEENS4_39AutoVectorizingCopyWithAssumedAlignmentILi128EEENS4_14SM90_TMA_STOREES26_S28_S28_EEEvvEEEEvNT_6ParamsE,@"STO_CUDA_ENTRY STV_DEFAULT"
_ZN7cutlass13device_kernelINS_4gemm6kernel13GemmUniversalIN4cute5tupleIJiiiiEEENS1_10collective13CollectiveMmaINS1_35MainloopSm100TmaUmmaWarpSpecializedILi10ELi2ELi4ENS5_IJNS4_1CILi8EEENSA_ILi1EEESC_EEEEENS5_IJNSA_ILi256EEENSA_ILi64EEENSA_ILi128EEEEEENS_12float_e4m3_tENS5_IJlSC_lEEESJ_SK_NS4_8TiledMMAINS4_8MMA_AtomIJNS4_10MMA_TraitsINS4_25SM100_MMA_F8F6F4_2x1SM_SSEJSJ_SJ_fSF_SG_NS4_17integral_constantINS4_4UMMA5MajorELSR_0EEESS_NSP_INSQ_7ScaleInELST_0EEESU_EEEEEENS4_6LayoutINS5_IJSC_SC_SC_EEENS5_IJNSA_ILi0EEESZ_SZ_EEEEENS5_IJNS4_10UnderscoreES12_S12_EEEEENS4_18SM100_TMA_2SM_LOADENS4_14ComposedLayoutINS4_7SwizzleILi3ELi4ELi3EEENS4_18smem_ptr_flag_bitsILi8EEENSX_INS5_IJSB_SH_EEENS5_IJSH_SC_EEEEEEEvNS4_8identityENS4_28SM100_TMA_2SM_LOAD_MULTICASTES1E_vS1F_EENS_8epilogue10collective18CollectiveEpilogueINS1I_23Sm100TmaWarpSpecializedILi1ELi1ELi64ELb0ELb0EEEJNS5_IJSH_SG_SH_EEENS5_IJNSX_ISH_SC_EENSX_ISG_SC_EEEEESJ_SK_SJ_SK_NS1I_6fusion15FusionCallbacksIS1M_NS1R_17LinearCombinationISJ_fSJ_fLNS_15FloatRoundStyleE2EEES1N_S1Q_JEEENS4_5SM1004TMEM4LOAD26SM100_TMEM_LOAD_32dp32b64xENS4_13SM90_TMA_LOADENS16_INS17_ILi2ELi4ELi3EEES1A_NSX_INS5_IJSB_SG_EEENS5_IJSG_SC_EEEEEEENS4_39AutoVectorizingCopyWithAssumedAlignmentILi128EEENS4_14SM90_TMA_STOREES26_S28_S28_EEEvvEEEEvNT_6ParamsE:
[----:B------:R-:W1:Y:S01]  /*0000*/  LDC R1, c[0x0][0x37c] ;  /* 0x0000df00ff017b82 */ /* 0x000e620000000800 */
[----:B------:R-:W2:Y:S01]  /*0010*/  S2R R131, SR_TID.X ;  /* 0x0000000000837919 */ /* 0x000ea20000002100 */
[----:B------:R-:W3:Y:S06]  /*0020*/  LDCU.64 UR8, c[0x0][0x890] ;  /* 0x00011200ff0877ac */ /* 0x000eec0008000a00 */
[----:B------:R-:W4:Y:S01]  /*0030*/  S2UR UR4, SR_CgaCtaId ;  /* 0x00000000000479c3 */ /* 0x000f220000008800 */
[----:B------:R-:W-:Y:S02]  /*0040*/  PRMT R141, RZ, 0x7610, R141 ;  /* 0x00007610ff8d7816 */ /* 0x000fe4000000008d */
[----:B------:R-:W-:Y:S01]  /*0050*/  ELECT P1, URZ, PT ;  /* 0x0000000000ff782f */ /* 0x000fe20003820000 */
[----:B---3--:R-:W-:-:S04]  /*0060*/  UISETP.NE.U32.AND UP0, UPT, UR8, URZ, UPT ;  /* 0x000000ff0800728c */ /* 0x008fc8000bf05070 */
[----:B------:R-:W-:Y:S02]  /*0070*/  UISETP.NE.AND.EX UP0, UPT, UR9, URZ, UPT, UP0 ;  /* 0x000000ff0900728c */ /* 0x000fe4000bf05300 */
[----:B----4-:R-:W-:Y:S02]  /*0080*/  ULOP3.LUT UR48, UR4, 0x1, URZ, 0xc0, !UPT ;  /* 0x0000000104307892 */ /* 0x010fe4000f8ec0ff */
[----:B------:R-:W-:Y:S01]  /*0090*/  ULOP3.LUT UR47, UR4, 0x1, URZ, 0x3c, !UPT ;  /* 0x00000001042f7892 */ /* 0x000fe2000f8e3cff */
[----:B--2---:R-:W-:-:S05]  /*00a0*/  SHF.R.U32.HI R142, RZ, 0x5, R131 ;  /* 0x00000005ff8e7819 */ /* 0x004fca0000011683 */
[----:B------:R-:W2:Y:S02]  /*00b0*/  SHFL.IDX PT, R0, R142, RZ, 0x1f ;  /* 0x00001fff8e007589 */ /* 0x000ea400000e0000 */
[----:B--2---:R-:W-:Y:S01]  /*00c0*/  R2UR UR13, R0 ;  /* 0x00000000000d72ca */ /* 0x004fe200000e0000 */
[----:B-1----:R-:W-:-:S14]  /*00d0*/  BRA.U UP0, `(.L_x_0) ;  /* 0x0000000100307547 */ /* 0x002fdc000b800000 */
[----:B------:R-:W1:Y:S02]  /*00e0*/  LDCU.64 UR4, c[0x0][0x888] ;  /* 0x00011100ff0477ac */ /* 0x000e640008000a00 */
[----:B-1----:R-:W-:-:S04]  /*00f0*/  UISETP.NE.U32.AND UP0, UPT, UR4, URZ, UPT ;  /* 0x000000ff0400728c */ /* 0x002fc8000bf05070 */
[----:B------:R-:W-:-:S09]  /*0100*/  UISETP.NE.AND.EX UP0, UPT, UR5, URZ, UPT, UP0 ;  /* 0x000000ff0500728c */ /* 0x000fd2000bf05300 */
[----:B------:R-:W-:Y:S05]  /*0110*/  BRA.U !UP0, `(.L_x_1) ;  /* 0x0000000108147547 */ /* 0x000fea000b800000 */
[----:B------:R-:W1:Y:S01]  /*0120*/  LDC.64 R2, c[0x0][0x888] ;  /* 0x00022200ff027b82 */ /* 0x000e620000000a00 */
[----:B------:R-:W1:Y:S02]  /*0130*/  LDCU.64 UR4, c[0x0][0x358] ;  /* 0x00006b00ff0477ac */ /* 0x000e640008000a00 */
[----:B-1----:R1:W5:Y:S01]  /*0140*/  LDG.E R71, desc[UR4][R2.64] ;  /* 0x0000000402477981 */ /* 0x002362000c1e1900 */
[----:B------:R-:W-:Y:S01]  /*0150*/  HFMA2 R141, -RZ, RZ, 0, 5.9604644775390625e-08 ;  /* 0x00000001ff8d7431 */ /* 0x000fe200000001ff */
[----:B------:R-:W-:Y:S05]  /*0160*/  BRA `(.L_x_0) ;  /* 0x00000000000c7947 */ /* 0x000fea0003800000 */
.L_x_1:
[----:B------:R-:W1:Y:S01]  /*0170*/  LDCU UR4, c[0x0][0x880] ;  /* 0x00011000ff0477ac */ /* 0x000e620008000800 */
[----:B------:R-:W-:Y:S01]  /*0180*/  HFMA2 R141, -RZ, RZ, 0, 5.9604644775390625e-08 ;  /* 0x00000001ff8d7431 */ /* 0x000fe200000001ff */
[----:B-1----:R-:W-:-:S07]  /*0190*/  MOV R71, UR4 ;  /* 0x0000000400477c02 */ /* 0x002fce0008000f00 */
.L_x_0:
[----:B------:R-:W2:Y:S02]  /*01a0*/  LDCU.64 UR4, c[0x0][0x8b0] ;  /* 0x00011600ff0477ac */ /* 0x000ea40008000a00 */
[----:B--2---:R-:W-:-:S04]  /*01b0*/  UISETP.NE.U32.AND UP0, UPT, UR4, URZ, UPT ;  /* 0x000000ff0400728c */ /* 0x004fc8000bf05070 */
[----:B------:R-:W-:-:S09]  /*01c0*/  UISETP.NE.AND.EX UP0, UPT, UR5, URZ, UPT, UP0 ;  /* 0x000000ff0500728c */ /* 0x000fd2000bf05300 */
[----:B------:R-:W-:Y:S05]  /*01d0*/  BRA.U UP0, `(.L_x_2) ;  /* 0x0000000100287547 */ /* 0x000fea000b800000 */
[----:B------:R-:W2:Y:S02]  /*01e0*/  LDCU.64 UR4, c[0x0][0x8a8] ;  /* 0x00011500ff0477ac */ /* 0x000ea40008000a00 */
[----:B--2---:R-:W-:-:S04]  /*01f0*/  UISETP.NE.U32.AND UP0, UPT, UR4, URZ, UPT ;  /* 0x000000ff0400728c */ /* 0x004fc8000bf05070 */
[----:B------:R-:W-:-:S09]  /*0200*/  UISETP.NE.AND.EX UP0, UPT, UR5, URZ, UPT, UP0 ;  /* 0x000000ff0500728c */ /* 0x000fd2000bf05300 */
[----:B------:R-:W-:Y:S05]  /*0210*/  BRA.U !UP0, `(.L_x_3) ;  /* 0x0000000108107547 */ /* 0x000fea000b800000 */
[----:B-1----:R-:W1:Y:S01]  /*0220*/  LDC.64 R2, c[0x0][0x8a8] ;  /* 0x00022a00ff027b82 */ /* 0x002e620000000a00 */
[----:B------:R-:W1:Y:S02]  /*0230*/  LDCU.64 UR4, c[0x0][0x358] ;  /* 0x00006b00ff0477ac */ /* 0x000e640008000a00 */
[----:B-1----:R2:W5:Y:S01]  /*0240*/  LDG.E R70, desc[UR4][R2.64] ;  /* 0x0000000402467981 */ /* 0x002562000c1e1900 */
[----:B------:R-:W-:Y:S05]  /*0250*/  BRA `(.L_x_2) ;  /* 0x0000000000087947 */ /* 0x000fea0003800000 */
.L_x_3:
[----:B------:R-:W2:Y:S02]  /*0260*/  LDCU UR4, c[0x0][0x8a0] ;  /* 0x00011400ff0477ac */ /* 0x000ea40008000800 */
[----:B--2---:R-:W-:Y:S02]  /*0270*/  MOV R70, UR4 ;  /* 0x0000000400467c02 */ /* 0x004fe40008000f00 */
.L_x_2:
[----:B------:R-:W-:Y:S01]  /*0280*/  IMAD.U32 R0, RZ, RZ, UR13 ;  /* 0x0000000dff007e24 */ /* 0x000fe2000f8e00ff */
[----:B------:R-:W-:Y:S04]  /*0290*/  BSSY.RECONVERGENT B0, `(.L_x_4) ;  /* 0x000000c000007945 */ /* 0x000fe80003800200 */
[C---:B------:R-:W-:Y:S02]  /*02a0*/  ISETP.NE.OR P2, PT, R0.reuse, 0x1, !P1 ;  /* 0x000000010000780c */ /* 0x040fe40004f45670 */
[----:B------:R-:W-:-:S11]  /*02b0*/  ISETP.NE.OR P0, PT, R0, 0x3, !P1 ;  /* 0x000000030000780c */ /* 0x000fd60004f05670 */
[----:B------:R-:W-:Y:S05]  /*02c0*/  @P2 BRA `(.L_x_5) ;  /* 0x0000000000202947 */ /* 0x000fea0003800000 */
[----:B------:R-:W3:Y:S02]  /*02d0*/  LDCU.64 UR4, c[0x0][0x348] ;  /* 0x00006900ff0477ac */ /* 0x000ee40008000a00 */
[----:B---3--:R-:W-:Y:S02]  /*02e0*/  UIADD3 UR6, UP1, UPT, UR4, 0x80, URZ ;  /* 0x0000008004067890 */ /* 0x008fe4000ff3e0ff */
[----:B------:R-:W-:Y:S02]  /*02f0*/  UIADD3 UR4, UP0, UPT, UR4, 0x180, URZ ;  /* 0x0000018004047890 */ /* 0x000fe4000ff1e0ff */
[----:B------:R-:W-:Y:S02]  /*0300*/  UIADD3.X UR7, UPT, UPT, URZ, UR5, URZ, UP1, !UPT ;  /* 0x00000005ff077290 */ /* 0x000fe40008ffe4ff */
[----:B------:R-:W-:-:S07]  /*0310*/  UIADD3.X UR5, UPT, UPT, URZ, UR5, URZ, UP0, !UPT ;  /* 0x00000005ff057290 */ /* 0x000fce00087fe4ff */
[----:B------:R3:W-:Y:S02]  /*0320*/  UTMACCTL.PF [UR6] ;  /* 0x00000000060079b9 */ /* 0x0007e40008040000 */
[----:B------:R3:W-:Y:S02]  /*0330*/  UTMACCTL.PF [UR4] ;  /* 0x00000000040079b9 */ /* 0x0007e40008040000 */
[----:B---3--:R-:W-:Y:S01]  /*0340*/  NOP ;  /* 0x0000000000007918 */ /* 0x008fe20000000000 */
.L_x_5:
[----:B------:R-:W-:Y:S05]  /*0350*/  BSYNC.RECONVERGENT B0 ;  /* 0x0000000000007941 */ /* 0x000fea0003800200 */
.L_x_4:
[----:B------:R-:W-:Y:S04]  /*0360*/  BSSY.RECONVERGENT B0, `(.L_x_6) ;  /* 0x000000a000007945 */ /* 0x000fe80003800200 */
        /* <DEDUP_REMOVED lines=9> */
.L_x_7:
[----:B------:R-:W-:Y:S05]  /*0400*/  BSYNC.RECONVERGENT B0 ;  /* 0x0000000000007941 */ /* 0x000fea0003800200 */
.L_x_6:
[----:B------:R-:W3:Y:S01]  /*0410*/  LDCU.64 UR4, c[0x0][0x888] ;  /* 0x00011100ff0477ac */ /* 0x000ee20008000a00 */
[----:B------:R-:W-:Y:S02]  /*0420*/  UISETP.EQ.U32.AND UP2, UPT, UR8, URZ, UPT ;  /* 0x000000ff0800728c */ /* 0x000fe4000bf42070 */
[----:B------:R-:W-:Y:S02]  /*0430*/  UPLOP3.LUT UP4, UPT, UPT, UPT, UPT, 0x80, 0x8 ;  /* 0x000000000008789c */ /* 0x000fe40003f8f070 */
[----:B---3--:R-:W-:-:S04]  /*0440*/  UISETP.NE.U32.AND UP0, UPT, UR4, URZ, UPT ;  /* 0x000000ff0400728c */ /* 0x008fc8000bf05070 */
[----:B------:R-:W-:-:S04]  /*0450*/  UISETP.NE.AND.EX UP1, UPT, UR5, URZ, UPT, UP0 ;  /* 0x000000ff0500728c */ /* 0x000fc8000bf25300 */
[----:B------:R-:W-:-:S04]  /*0460*/  UISETP.EQ.OR.EX UP3, UPT, UR9, URZ, !UP1, UP2 ;  /* 0x000000ff0900728c */ /* 0x000fc8000cf62720 */
[----:B------:R-:W-:-:S05]  /*0470*/  UP2UR UR60, UPR, URZ, 0x8 ;  /* 0x00000008ff3c7883 */ /* 0x000fca0008000000 */
[----:B------:R-:W-:Y:S07]  /*0480*/  BRA.U !UP3, `(.L_x_8) ;  /* 0x000000010b207547 */ /* 0x000fee000b800000 */
[----:B------:R-:W-:Y:S01]  /*0490*/  UISETP.NE.U32.AND UP2, UPT, UR8, URZ, UPT ;  /* 0x000000ff0800728c */ /* 0x000fe2000bf45070 */
[----:B-----5:R-:W-:Y:S01]  /*04a0*/  FSETP.NEU.AND P0, PT, R71, RZ, PT ;  /* 0x000000ff4700720b */ /* 0x020fe20003f0d000 */
[----:B------:R-:W-:Y:S02]  /*04b0*/  USEL UR4, URZ, 0xffffffff, UP1 ;  /* 0xffffffffff047887 */ /* 0x000fe40008800000 */
[----:B------:R-:W-:-:S10]  /*04c0*/  UISETP.NE.AND.EX UP2, UPT, UR9, URZ, UPT, UP2 ;  /* 0x000000ff0900728c */ /* 0x000fd4000bf45320 */
[----:B------:R-:W-:Y:S01]  /*04d0*/  VOTEU.ANY UP0, P0 ;  /* 0x0000000000ff7886 */ /* 0x000fe20000000100 */
[----:B------:R-:W-:-:S04]  /*04e0*/  @!UP2 USEL UR4, URZ, 0xffffffff, UP0 ;  /* 0xffffffffff04a887 */ /* 0x000fc80008000000 */
[----:B------:R-:W-:-:S04]  /*04f0*/  ULOP3.LUT UR4, UR4, 0x1, URZ, 0xc0, !UPT ;  /* 0x0000000104047892 */ /* 0x000fc8000f8ec0ff */
[----:B------:R-:W-:-:S11]  /*0500*/  UISETP.NE.U32.AND UP4, UPT, UR4, 0x1, UPT ;  /* 0x000000010400788c */ /* 0x000fd6000bf85070 */
.L_x_8:
[----:B------:R-:W3:Y:S01]  /*0510*/  SHFL.IDX PT, R0, R142, RZ, 0x1f ;  /* 0x00001fff8e007589 */ /* 0x000ee200000e0000 */
[----:B------:R-:W-:-:S04]  /*0520*/  UISETP.NE.AND UP0, UPT, UR13, 0x2, UPT ;  /* 0x000000020d00788c */ /* 0x000fc8000bf05270 */
[----:B------:R-:W-:Y:S02]  /*0530*/  UISETP.EQ.AND UP2, UPT, UR48, URZ, !UP0 ;  /* 0x000000ff3000728c */ /* 0x000fe4000c742270 */
[----:B------:R-:W-:-:S04]  /*0540*/  USEL UR43, URZ, 0x1, UP0 ;  /* 0x00000001ff2b7887 */ /* 0x000fc80008000000 */
[----:B------:R-:W-:Y:S02]  /*0550*/  PLOP3.LUT P3, PT, P1, PT, UP2, 0x80, 0x8 ;  /* 0x000000000008781c */ /* 0x000fe40000f6f028 */
[----:B---3--:R-:W-:-:S13]  /*0560*/  ISETP.NE.AND P0, PT, R0, RZ, PT ;  /* 0x000000ff0000720c */ /* 0x008fda0003f05270 */
[----:B------:R-:W-:Y:S05]  /*0570*/  @P0 BRA `(.L_x_9) ;  /* 0x0000000000940947 */ /* 0x000fea0003800000 */
[----:B------:R-:W-:Y:S01]  /*0580*/  ELECT P0, URZ, PT ;  /* 0x0000000000ff782f */ /* 0x000fe20003800000 */
[----:B------:R-:W-:-:S12]  /*0590*/  BSSY.RECONVERGENT B0, `(.L_x_9) ;  /* 0x0000023000007945 */ /* 0x000fd80003800200 */
[----:B------:R-:W-:Y:S05]  /*05a0*/  @!P0 BRA `(.L_x_10) ;  /* 0x0000000000848947 */ /* 0x000fea0003800000 */
[----:B------:R-:W3:Y:S01]  /*05b0*/  S2UR UR5, SR_CgaCtaId ;  /* 0x00000000000579c3 */ /* 0x000ee20000008800 */
[----:B------:R-:W-:Y:S01]  /*05c0*/  UMOV UR4, 0x400 ;  /* 0x0000040000047882 */ /* 0x000fe20000000000 */
[----:B------:R-:W-:Y:S01]  /*05d0*/  UMOV UR8, 0x1 ;  /* 0x0000000100087882 */ /* 0x000fe20000000000 */
[----:B------:R-:W-:Y:S01]  /*05e0*/  UMOV UR6, 0x4 ;  /* 0x0000000400067882 */ /* 0x000fe20000000000 */
[----:B------:R-:W-:-:S04]  /*05f0*/  UIADD3 UR8, UPT, UPT, -UR8, 0x100000, URZ ;  /* 0x0010000008087890 */ /* 0x000fc8000fffe1ff */
[----:B------:R-:W-:Y:S02]  /*0600*/  USHF.L.U32 UR9, UR8, 0xb, URZ ;  /* 0x0000000b08097899 */ /* 0x000fe400080006ff */
[----:B------:R-:W-:Y:S02]  /*0610*/  USHF.L.U32 UR8, UR8, 0x1, URZ ;  /* 0x0000000108087899 */ /* 0x000fe400080006ff */
[----:B------:R-:W-:-:S04]  /*0620*/  UIADD3 UR6, UPT, UPT, -UR6, 0x100000, URZ ;  /* 0x0010000006067890 */ /* 0x000fc8000fffe1ff */
[----:B------:R-:W-:Y:S02]  /*0630*/  USHF.L.U32 UR7, UR6, 0xb, URZ ;  /* 0x0000000b06077899 */ /* 0x000fe400080006ff */
[----:B------:R-:W-:Y:S02]  /*0640*/  USHF.L.U32 UR6, UR6, 0x1, URZ ;  /* 0x0000000106067899 */ /* 0x000fe400080006ff */
[----:B---3--:R-:W-:Y:S01]  /*0650*/  ULEA UR4, UR5, UR4, 0x18 ;  /* 0x0000000405047291 */ /* 0x008fe2000f8ec0ff */
[----:B------:R-:W3:Y:S11]  /*0660*/  FENCE.VIEW.ASYNC.S ;  /* 0x00000000000073c6 */ /* 0x000ef60000000000 */
[----:B---3--:R3:W4:Y:S01]  /*0670*/  SYNCS.EXCH.64 URZ, [UR4], UR8 ;  /* 0x0000000804ff75b2 */ /* 0x0087220008000100 */
[----:B------:R3:W1:Y:S01]  /*0680*/  SYNCS.EXCH.64 URZ, [UR4+0x50], UR6 ;  /* 0x0000500604ff75b2 */ /* 0x0006620008000100 */
        /* <DEDUP_REMOVED lines=17> */
[----:B------:R3:W1:Y:S02]  /*07a0*/  SYNCS.EXCH.64 URZ, [UR4+0x98], UR6 ;  /* 0x0000980604ff75b2 */ /* 0x0006640008000100 */
[----:B---3--:R-:W-:Y:S01]  /*07b0*/  NOP ;  /* 0x0000000000007918 */ /* 0x008fe20000000000 */
.L_x_10:
[----:B------:R-:W-:Y:S05]  /*07c0*/  BSYNC.RECONVERGENT B0 ;  /* 0x0000000000007941 */ /* 0x000fea0003800200 */
.L_x_9:
[----:B------:R-:W3:Y:S01]  /*07d0*/  SHFL.IDX PT, R0, R142, RZ, 0x1f ;  /* 0x00001fff8e007589 */ /* 0x000ee200000e0000 */
[----:B------:R-:W-:Y:S01]  /*07e0*/  NOP ;  /* 0x0000000000007918 */ /* 0x000fe20000000000 */
[----:B---3--:R-:W-:-:S13]  /*07f0*/  ISETP.NE.AND P0, PT, R0, 0x1, PT ;  /* 0x000000010000780c */ /* 0x008fda0003f05270 */
[----:B------:R-:W-:Y:S05]  /*0800*/  @P0 BRA `(.L_x_11) ;  /* 0x0000000000400947 */ /* 0x000fea0003800000 */
        /* <DEDUP_REMOVED lines=9> */
[----:B------:R-:W-:Y:S01]  /*08a0*/  USHF.L.U32 UR6, UR6, 0x1, URZ ;  /* 0x0000000106067899 */ /* 0x000fe200080006ff */
[----:B------:R-:W-:Y:S01]  /*08b0*/  ELECT P0, URZ, PT ;  /* 0x0000000000ff782f */ /* 0x000fe20003800000 */
[----:B---3--:R-:W-:Y:S01]  /*08c0*/  ULEA UR4, UR5, UR4, 0x18 ;  /* 0x0000000405047291 */ /* 0x008fe2000f8ec0ff */
[----:B------:R-:W3:Y:S11]  /*08d0*/  FENCE.VIEW.ASYNC.S ;  /* 0x00000000000073c6 */ /* 0x000ef60000000000 */
[----:B---3--:R3:W1:Y:S01]  /*08e0*/  SYNCS.EXCH.64 URZ, [UR4+0xa0], UR8 ;  /* 0x0000a00804ff75b2 */ /* 0x0086620008000100 */
[----:B------:R3:W1:Y:S01]  /*08f0*/  SYNCS.EXCH.64 URZ, [UR4+0xa8], UR6 ;  /* 0x0000a80604ff75b2 */ /* 0x0006620008000100 */
[----:B------:R-:W-:Y:S01]  /*0900*/  NOP ;  /* 0x0000000000007918 */ /* 0x000fe20000000000 */
.L_x_11:
[----:B------:R-:W2:Y:S01]  /*0910*/  SHFL.IDX PT, R0, R142, RZ, 0x1f ;  /* 0x00001fff8e007589 */ /* 0x000ea200000e0000 */
[----:B------:R-:W-:Y:S01]  /*0920*/  NOP ;  /* 0x0000000000007918 */ /* 0x000fe20000000000 */
[----:B--2---:R-:W-:-:S13]  /*0930*/  ISETP.NE.AND P0, PT, R0, 0x3, PT ;  /* 0x000000030000780c */ /* 0x004fda0003f05270 */
[----:B------:R-:W-:Y:S05]  /*0940*/  @P0 BRA `(.L_x_12) ;  /* 0x0000000000300947 */ /* 0x000fea0003800000 */
[----:B------:R-:W2:Y:S01]  /*0950*/  S2UR UR5, SR_CgaCtaId ;  /* 0x00000000000579c3 */ /* 0x000ea20000008800 */
[----:B---3--:R-:W-:Y:S01]  /*0960*/  UMOV UR6, 0x400 ;  /* 0x0000040000067882 */ /* 0x008fe20000000000 */
[----:B------:R-:W-:Y:S01]  /*0970*/  UMOV UR4, 0x20 ;  /* 0x0000002000047882 */ /* 0x000fe20000000000 */
[----:B------:R-:W-:Y:S01]  /*0980*/  ELECT P0, URZ, PT ;  /* 0x0000000000ff782f */ /* 0x000fe20003800000 */
[----:B--2---:R-:W-:Y:S02]  /*0990*/  ULEA UR6, UR5, UR6, 0x18 ;  /* 0x0000000605067291 */ /* 0x004fe4000f8ec0ff */
[----:B------:R-:W-:-:S04]  /*09a0*/  UIADD3 UR4, UPT, UPT, -UR4, 0x100000, URZ ;  /* 0x0010000004047890 */ /* 0x000fc8000fffe1ff */
[----:B------:R-:W-:Y:S02]  /*09b0*/  USHF.L.U32 UR5, UR4, 0xb, URZ ;  /* 0x0000000b04057899 */ /* 0x000fe400080006ff */
[----:B------:R-:W-:Y:S01]  /*09c0*/  USHF.L.U32 UR4, UR4, 0x1, URZ ;  /* 0x0000000104047899 */ /* 0x000fe200080006ff */
[----:B------:R-:W2:Y:S11]  /*09d0*/  FENCE.VIEW.ASYNC.S ;  /* 0x00000000000073c6 */ /* 0x000eb60000000000 */
[----:B--2---:R2:W3:Y:S01]  /*09e0*/  SYNCS.EXCH.64 URZ, [UR6+0xb0], UR4 ;  /* 0x0000b00406ff75b2 */ /* 0x0044e20008000100 */
[----:B------:R2:W1:Y:S01]  /*09f0*/  SYNCS.EXCH.64 URZ, [UR6+0xb8], UR4 ;  /* 0x0000b80406ff75b2 */ /* 0x0004620008000100 */
[----:B------:R-:W-:Y:S01]  /*0a00*/  NOP ;  /* 0x0000000000007918 */ /* 0x000fe20000000000 */
.L_x_12:
[----:B------:R-:W4:Y:S01]  /*0a10*/  SHFL.IDX PT, R0, R142, RZ, 0x1f ;  /* 0x00001fff8e007589 */ /* 0x000f2200000e0000 */
[----:B------:R-:W-:Y:S01]  /*0a20*/  NOP ;  /* 0x0000000000007918 */ /* 0x000fe20000000000 */
[----:B----4-:R-:W-:-:S13]  /*0a30*/  ISETP.NE.AND P0, PT, R0, 0x4, PT ;  /* 0x000000040000780c */ /* 0x010fda0003f05270 */
[----:B------:R-:W-:Y:S05]  /*0a40*/  @P0 BRA `(.L_x_13) ;  /* 0x00000000004c0947 */ /* 0x000fea0003800000 */
[----:B--2---:R-:W2:Y:S01]  /*0a50*/  S2UR UR5, SR_CgaCtaId ;  /* 0x00000000000579c3 */ /* 0x004ea20000008800 */
[----:B---3--:R-:W-:Y:S01]  /*0a60*/  UMOV UR4, 0x720 ;  /* 0x0000072000047882 */ /* 0x008fe20000000000 */
[----:B------:R-:W-:Y:S01]  /*0a70*/  UMOV UR6, 0x400 ;  /* 0x0000040000067882 */ /* 0x000fe20000000000 */
[----:B------:R-:W-:Y:S01]  /*0a80*/  USEL UR4, UR4, 0x620, UP4 ;  /* 0x0000062004047887 */ /* 0x000fe2000a000000 */
[----:B------:R-:W-:Y:S01]  /*0a90*/  UMOV UR8, 0x1 ;  /* 0x0000000100087882 */ /* 0x000fe20000000000 */
[----:B------:R-:W-:Y:S01]  /*0aa0*/  ELECT P0, URZ, PT ;  /* 0x0000000000ff782f */ /* 0x000fe20003800000 */
[----:B------:R-:W-:-:S04]  /*0ab0*/  UIADD3 UR8, UPT, UPT, -UR8, 0x100000, URZ ;  /* 0x0010000008087890 */ /* 0x000fc8000fffe1ff */
[----:B------:R-:W-:Y:S02]  /*0ac0*/  USHF.L.U32 UR9, UR8, 0xb, URZ ;  /* 0x0000000b08097899 */ /* 0x000fe400080006ff */
[----:B------:R-:W-:Y:S02]  /*0ad0*/  USHF.L.U32 UR8, UR8, 0x1, URZ ;  /* 0x0000000108087899 */ /* 0x000fe400080006ff */
[----:B--2---:R-:W-:Y:S02]  /*0ae0*/  ULEA UR6, UR5, UR6, 0x18 ;  /* 0x0000000605067291 */ /* 0x004fe4000f8ec0ff */
[----:B------:R-:W-:-:S04]  /*0af0*/  UIADD3 UR4, UPT, UPT, -UR4, 0x100000, URZ ;  /* 0x0010000004047890 */ /* 0x000fc8000fffe1ff */
[----:B------:R-:W-:Y:S02]  /*0b00*/  USHF.L.U32 UR5, UR4, 0xb, URZ ;  /* 0x0000000b04057899 */ /* 0x000fe400080006ff */
[----:B------:R-:W-:Y:S01]  /*0b10*/  USHF.L.U32 UR4, UR4, 0x1, URZ ;  /* 0x0000000104047899 */ /* 0x000fe200080006ff */
[----:B------:R-:W2:Y:S03]  /*0b20*/  FENCE.VIEW.ASYNC.S ;  /* 0x00000000000073c6 */ /* 0x000ea60000000000 */
[----:B--2---:R4:W2:Y:S08]  /*0b30*/  SYNCS.EXCH.64 URZ, [UR6+0xc0], UR8 ;  /* 0x0000c00806ff75b2 */ /* 0x0048b00008000100 */
[----:B------:R4:W3:Y:S01]  /*0b40*/  SYNCS.EXCH.64 URZ, [UR6+0xd0], UR4 ;  /* 0x0000d00406ff75b2 */ /* 0x0008e20008000100 */
[----:B------:R4:W1:Y:S01]  /*0b50*/  SYNCS.EXCH.64 URZ, [UR6+0xc8], UR8 ;  /* 0x0000c80806ff75b2 */ /* 0x0008620008000100 */
[----:B------:R4:W1:Y:S02]  /*0b60*/  SYNCS.EXCH.64 URZ, [UR6+0xd8], UR4 ;  /* 0x0000d80406ff75b2 */ /* 0x0008640008000100 */
[----:B----4-:R-:W-:Y:S01]  /*0b70*/  NOP ;  /* 0x0000000000007918 */ /* 0x010fe20000000000 */
.L_x_13:
[----:B------:R-:W4:Y:S01]  /*0b80*/  SHFL.IDX PT, R0, R142, RZ, 0x1f ;  /* 0x00001fff8e007589 */ /* 0x000f2200000e0000 */
[----:B------:R-:W-:Y:S01]  /*0b90*/  NOP ;  /* 0x0000000000007918 */ /* 0x000fe20000000000 */
[----:B----4-:R-:W-:-:S13]  /*0ba0*/  ISETP.NE.AND P0, PT, R0, 0x5, PT ;  /* 0x000000050000780c */ /* 0x010fda0003f05270 */
[----:B------:R-:W-:Y:S05]  /*0bb0*/  @P0 BRA `(.L_x_14) ;  /* 0x0000000000580947 */ /* 0x000fea0003800000 */
[----:B--2---:R-:W2:Y:S01]  /*0bc0*/  S2UR UR5, SR_CgaCtaId ;  /* 0x00000000000579c3 */ /* 0x004ea20000008800 */
[----:B---3--:R-:W-:Y:S01]  /*0bd0*/  UMOV UR4, 0x400 ;  /* 0x0000040000047882 */ /* 0x008fe20000000000 */
        /* <DEDUP_REMOVED lines=9> */
[----:B--2---:R-:W-:Y:S01]  /*0c70*/  ULEA UR4, UR5, UR4, 0x18 ;  /* 0x0000000405047291 */ /* 0x004fe2000f8ec0ff */
[----:B------:R-:W2:Y:S11]  /*0c80*/  FENCE.VIEW.ASYNC.S ;  /* 0x00000000000073c6 */ /* 0x000eb60000000000 */
[----:B--2---:R4:W2:Y:S01]  /*0c90*/  SYNCS.EXCH.64 URZ, [UR4+0xe0], UR6 ;  /* 0x0000e00604ff75b2 */ /* 0x0048a20008000100 */
[----:B------:R4:W3:Y:S01]  /*0ca0*/  SYNCS.EXCH.64 URZ, [UR4+0x100], UR8 ;  /* 0x0001000804ff75b2 */ /* 0x0008e20008000100 */
[----:B------:R4:W1:Y:S01]  /*0cb0*/  SYNCS.EXCH.64 URZ, [UR4+0xe8], UR6 ;  /* 0x0000e80604ff75b2 */ /* 0x0008620008000100 */
[----:B------:R4:W1:Y:S01]  /*0cc0*/  SYNCS.EXCH.64 URZ, [UR4+0x108], UR8 ;  /* 0x0001080804ff75b2 */ /* 0x0008620008000100 */
[----:B------:R4:W1:Y:S01]  /*0cd0*/  SYNCS.EXCH.64 URZ, [UR4+0xf0], UR6 ;  /* 0x0000f00604ff75b2 */ /* 0x0008620008000100 */
[----:B------:R4:W1:Y:S01]  /*0ce0*/  SYNCS.EXCH.64 URZ, [UR4+0x110], UR8 ;  /* 0x0001100804ff75b2 */ /* 0x0008620008000100 */
[----:B------:R4:W1:Y:S01]  /*0cf0*/  SYNCS.EXCH.64 URZ, [UR4+0xf8], UR6 ;  /* 0x0000f80604ff75b2 */ /* 0x0008620008000100 */
[----:B------:R4:W1:Y:S02]  /*0d00*/  SYNCS.EXCH.64 URZ, [UR4+0x118], UR8 ;  /* 0x0001180804ff75b2 */ /* 0x0008640008000100 */
[----:B----4-:R-:W-:Y:S01]  /*0d10*/  NOP ;  /* 0x0000000000007918 */ /* 0x010fe20000000000 */
.L_x_14:
[----:B------:R-:W4:Y:S01]  /*0d20*/  SHFL.IDX PT, R0, R142, RZ, 0x1f ;  /* 0x00001fff8e007589 */ /* 0x000f2200000e0000 */
[----:B------:R-:W-:Y:S01]  /*0d30*/  ISETP.NE.OR P1, PT, RZ, UR13, !P1 ;  /* 0x0000000dff007c0c */ /* 0x000fe2000cf25670 */
[----:B------:R-:W-:Y:S01]  /*0d40*/  NOP ;  /* 0x0000000000007918 */ /* 0x000fe20000000000 */
[----:B----4-:R-:W-:-:S13]  /*0d50*/  ISETP.NE.AND P0, PT, R0, 0x3, PT ;  /* 0x000000030000780c */ /* 0x010fda0003f05270 */
[----:B------:R-:W-:Y:S05]  /*0d60*/  @P0 BRA `(.L_x_15) ;  /* 0x0000000000380947 */ /* 0x000fea0003800000 */
[----:B--2---:R-:W2:Y:S01]  /*0d70*/  S2UR UR5, SR_CgaCtaId ;  /* 0x00000000000579c3 */ /* 0x004ea20000008800 */
[----:B---3--:R-:W-:Y:S01]  /*0d80*/  UMOV UR4, 0x400 ;  /* 0x0000040000047882 */ /* 0x008fe20000000000 */
[----:B------:R-:W-:Y:S01]  /*0d90*/  UMOV UR6, 0x20 ;  /* 0x0000002000067882 */ /* 0x000fe20000000000 */
[----:B------:R-:W-:Y:S01]  /*0da0*/  ELECT P0, URZ, PT ;  /* 0x0000000000ff782f */ /* 0x000fe20003800000 */
[----:B------:R-:W-:-:S04]  /*0db0*/  UIADD3 UR6, UPT, UPT, -UR6, 0x100000, URZ ;  /* 0x0010000006067890 */ /* 0x000fc8000fffe1ff */
[----:B------:R-:W-:Y:S02]  /*0dc0*/  USHF.L.U32 UR7, UR6, 0xb, URZ ;  /* 0x0000000b06077899 */ /* 0x000fe400080006ff */
[----:B------:R-:W-:Y:S02]  /*0dd0*/  USHF.L.U32 UR6, UR6, 0x1, URZ ;  /* 0x0000000106067899 */ /* 0x000fe400080006ff */
[----:B--2---:R-:W-:Y:S01]  /*0de0*/  ULEA UR4, UR5, UR4, 0x18 ;  /* 0x0000000405047291 */ /* 0x004fe2000f8ec0ff */
[----:B------:R-:W2:Y:S11]  /*0df0*/  FENCE.VIEW.ASYNC.S ;  /* 0x00000000000073c6 */ /* 0x000eb60000000000 */
[----:B--2---:R4:W2:Y:S01]  /*0e00*/  SYNCS.EXCH.64 URZ, [UR4+0x120], UR6 ;  /* 0x0001200604ff75b2 */ /* 0x0048a20008000100 */
[----:B------:R4:W3:Y:S01]  /*0e10*/  SYNCS.EXCH.64 URZ, [UR4+0x130], UR6 ;  /* 0x0001300604ff75b2 */ /* 0x0008e20008000100 */
[----:B------:R4:W1:Y:S01]  /*0e20*/  SYNCS.EXCH.64 URZ, [UR4+0x128], UR6 ;  /* 0x0001280604ff75b2 */ /* 0x0008620008000100 */
[----:B------:R4:W1:Y:S02]  /*0e30*/  SYNCS.EXCH.64 URZ, [UR4+0x138], UR6 ;  /* 0x0001380604ff75b2 */ /* 0x0008640008000100 */
[----:B----4-:R-:W-:Y:S01]  /*0e40*/  NOP ;  /* 0x0000000000007918 */ /* 0x010fe20000000000 */
.L_x_15:
[----:B---3--:R-:W3:Y:S01]  /*0e50*/  S2UR UR7, SR_CgaCtaId ;  /* 0x00000000000779c3 */ /* 0x008ee20000008800 */
[----:B------:R-:W-:Y:S01]  /*0e60*/  VOTEU.ALL UP0, P1 ;  /* 0x0000000000ff7886 */ /* 0x000fe20000800000 */
[----:B--2---:R-:W-:Y:S01]  /*0e70*/  UMOV UR4, 0x20 ;  /* 0x0000002000047882 */ /* 0x004fe20000000000 */
[----:B------:R-:W-:Y:S01]  /*0e80*/  NOP ;  /* 0x0000000000007918 */ /* 0x000fe20000000000 */
[----:B------:R-:W-:Y:S01]  /*0e90*/  LOP3.LUT R0, R131, 0x1f, RZ, 0xc0, !PT ;  /* 0x0000001f83007812 */ /* 0x000fe200078ec0ff */
[----:B------:R-:W-:Y:S01]  /*0ea0*/  UISETP.NE.AND UP5, UPT, UR13, URZ, UPT ;  /* 0x000000ff0d00728c */ /* 0x000fe2000bfa5270 */
[----:B------:R-:W-:Y:S01]  /*0eb0*/  @!UP0 UMOV UR6, 0x400 ;  /* 0x0000040000068882 */ /* 0x000fe20000000000 */
[----:B------:R-:W-:-:S04]  /*0ec0*/  @!UP0 UIADD3 UR4, UPT, UPT, -UR4, 0x100000, URZ ;  /* 0x0010000004048890 */ /* 0x000fc8000fffe1ff */
[----:B------:R-:W-:Y:S02]  /*0ed0*/  @!UP0 USHF.L.U32 UR5, UR4, 0xb, URZ ;  /* 0x0000000b04058899 */ /* 0x000fe400080006ff */
[----:B------:R-:W-:Y:S02]  /*0ee0*/  @!UP0 USHF.L.U32 UR4, UR4, 0x1, URZ ;  /* 0x0000000104048899 */ /* 0x000fe400080006ff */
[----:B---3--:R-:W-:Y:S01]  /*0ef0*/  @!UP0 ULEA UR6, UR7, UR6, 0x18 ;  /* 0x0000000607068291 */ /* 0x008fe2000f8ec0ff */
[----:B------:R-:W2:Y:S01]  /*0f00*/  LDCU UR7, c[0x0][0x36c] ;  /* 0x00006d80ff0777ac */ /* 0x000ea20008000800 */
[----:B------:R-:W-:Y:S01]  /*0f10*/  VOTEU.ALL UP0, P1 ;  /* 0x0000000000ff7886 */ /* 0x000fe20000800000 */
[----:B------:R-:W3:Y:S09]  /*0f20*/  FENCE.VIEW.ASYNC.S ;  /* 0x00000000000073c6 */ /* 0x000ef20000000000 */
[----:B---3--:R3:W4:Y:S01]  /*0f30*/  @!UP0 SYNCS.EXCH.64 URZ, [UR6+0x140], UR4 ;  /* 0x0001400406ff85b2 */ /* 0x0087220008000100 */
[----:B--2---:R-:W-:-:S09]  /*0f40*/  UISETP.EQ.U32.AND UP6, UPT, UR7, 0x1, UPT ;  /* 0x000000010700788c */ /* 0x004fd2000bfc2070 */
[----:B---3--:R-:W-:Y:S05]  /*0f50*/  BRA.U !UP6, `(.L_x_16) ;  /* 0x000000010e087547 */ /* 0x008fea000b800000 */
[----:B-1--4-:R-:W-:Y:S01]  /*0f60*/  UCGABAR_ARV ;  /* 0x00000000000079c7 */ /* 0x012fe20008000000 */
[----:B------:R-:W-:Y:S05]  /*0f70*/  BRA `(.L_x_17) ;  /* 0x0000000000047947 */ /* 0x000fea0003800000 */
.L_x_16:
[----:B-1--4-:R-:W-:Y:S01]  /*0f80*/  NOP ;  /* 0x0000000000007918 */ /* 0x012fe20000000000 */
.L_x_17:
[----:B------:R-:W1:Y:S01]  /*0f90*/  S2UR UR22, SR_CTAID.X ;  /* 0x00000000001679c3 */ /* 0x000e620000002500 */
[----:B------:R-:W-:-:S05]  /*0fa0*/  CS2R.32 R3, SR_CgaSize ;  /* 0x0000000000037805 */ /* 0x000fca0000008a00 */
[----:B------:R-:W-:-:S05]  /*0fb0*/  IMAD R3, R3, -0xa0, RZ ;  /* 0xffffff6003037824 */ /* 0x000fca00078e02ff */
[----:B------:R-:W-:-:S14]  /*0fc0*/  R2UR UR5, R3 ;  /* 0x00000000030572ca */ /* 0x000fdc00000e0000 */
[----:B------:R-:W2:Y:S01]  /*0fd0*/  LDCU UR5, c[0x0][UR5+0x2b0] ;  /* 0x00005600050577ac */ /* 0x000ea20008000800 */
[----:B------:R-:W-:-:S05]  /*0fe0*/  CS2R.32 R3, SR_CgaSize ;  /* 0x0000000000037805 */ /* 0x000fca0000008a00 */
[----:B------:R-:W-:-:S05]  /*0ff0*/  IMAD R3, R3, -0xa0, RZ ;  /* 0xffffff6003037824 */ /* 0x000fca00078e02ff */
[----:B------:R-:W-:-:S14]  /*1000*/  R2UR UR4, R3 ;  /* 0x00000000030472ca */ /* 0x000fdc00000e0000 */
[----:B------:R-:W3:Y:S01]  /*1010*/  LDCU UR4, c[0x0][UR4+0x2b4] ;  /* 0x00005680040477ac */ /* 0x000ee20008000800 */
[----:B------:R-:W4:Y:S01]  /*1020*/  S2UR UR46, SR_CTAID.Y ;  /* 0x00000000002e79c3 */ /* 0x000f220000002600 */
[----:B------:R-:W-:-:S05]  /*1030*/  CS2R.32 R3, SR_CgaSize ;  /* 0x0000000000037805 */ /* 0x000fca0000008a00 */
[----:B------:R-:W-:-:S05]  /*1040*/  IMAD R3, R3, -0xa0, RZ ;  /* 0xffffff6003037824 */ /* 0x000fca00078e02ff */
[----:B------:R-:W-:-:S14]  /*1050*/  R2UR UR55, R3 ;  /* 0x00000000033772ca */ /* 0x000fdc00000e0000 */
[----:B------:R-:W3:Y:S01]  /*1060*/  LDCU UR55, c[0x0][UR55+0x2a0] ;  /* 0x00005400373777ac */ /* 0x000ee20008000800 */
[----:B------:R-:W-:-:S05]  /*1070*/  CS2R.32 R3, SR_CgaSize ;  /* 0x0000000000037805 */ /* 0x000fca0000008a00 */
[----:B------:R-:W-:-:S05]  /*1080*/  IMAD R3, R3, -0xa0, RZ ;  /* 0xffffff6003037824 */ /* 0x000fca00078e02ff */
[----:B------:R-:W-:-:S14]  /*1090*/  R2UR UR59, R3 ;  /* 0x00000000033b72ca */ /* 0x000fdc00000e0000 */
[----:B------:R-:W3:Y:S01]  /*10a0*/  LDCU UR59, c[0x0][UR59+0x2a4] ;  /* 0x000054803b3b77ac */ /* 0x000ee20008000800 */
[----:B------:R-:W3:Y:S01]  /*10b0*/  S2UR UR7, SR_CgaCtaId ;  /* 0x00000000000779c3 */ /* 0x000ee20000008800 */
[----:B------:R-:W-:Y:S01]  /*10c0*/  UISETP.GT.U32.AND UP0, UPT, UR48, 0xffff, UPT ;  /* 0x0000ffff3000788c */ /* 0x000fe2000bf04070 */
[----:B------:R-:W3:Y:S01]  /*10d0*/  LDCU UR20, c[0x0][0xb24] ;  /* 0x00016480ff1477ac */ /* 0x000ee20008000800 */
[----:B------:R-:W3:Y:S01]  /*10e0*/  LDCU UR42, c[0x0][0xb24] ;  /* 0x00016480ff2a77ac */ /* 0x000ee20008000800 */
[----:B-1----:R-:W-:Y:S01]  /*10f0*/  I2FP.F32.U32 R3, UR22 ;  /* 0x0000001600037c45 */ /* 0x002fe20008201000 */
[----:B------:R-:W1:Y:S04]  /*1100*/  LDCU UR25, c[0x0][0xb30] ;  /* 0x00016600ff1977ac */ /* 0x000e680008000800 */
[----:B--2---:R-:W-:Y:S01]  /*1110*/  FMUL R3, R3, UR5 ;  /* 0x0000000503037c20 */ /* 0x004fe20008400000 */
[----:B------:R-:W-:Y:S01]  /*1120*/  USEL UR5, UR48, 0xffff, !UP0 ;  /* 0x0000ffff30057887 */ /* 0x000fe2000c000000 */
[----:B----4-:R-:W-:-:S04]  /*1130*/  I2FP.F32.U32 R2, UR46 ;  /* 0x0000002e00027c45 */ /* 0x010fc80008201000 */
[----:B------:R-:W2:Y:S01]  /*1140*/  F2I.U32.TRUNC.NTZ R3, R3 ;  /* 0x0000000300037305 */ /* 0x000ea2000020f000 */
[----:B------:R-:W-:Y:S01]  /*1150*/  ULOP3.LUT UR24, UR5, 0xffff, URZ, 0xc0, !UPT ;  /* 0x0000ffff05187892 */ /* 0x000fe2000f8ec0ff */
[----:B---3--:R-:W-:Y:S01]  /*1160*/  FMUL R2, R2, UR4 ;  /* 0x0000000402027c20 */ /* 0x008fe20008400000 */
[----:B------:R-:W-:-:S05]  /*1170*/  USHF.L.U32 UR28, UR7, 0x9, URZ ;  /* 0x00000009071c7899 */ /* 0x000fca00080006ff */
[----:B------:R-:W3:Y:S01]  /*1180*/  F2I.U32.TRUNC.NTZ R2, R2 ;  /* 0x0000000200027305 */ /* 0x000ee2000020f000 */
[----:B--2---:R-:W-:Y:S02]  /*1190*/  R2UR UR4, R3 ;  /* 0x00000000030472ca */ /* 0x004fe400000e0000 */
[----:B------:R-:W-:Y:S02]  /*11a0*/  PRMT R3, RZ, 0x7610, R3 ;  /* 0x00007610ff037816 */ /* 0x000fe40000000003 */
[----:B---3--:R-:W-:Y:S02]  /*11b0*/  R2UR UR6, R2 ;  /* 0x00000000020672ca */ /* 0x008fe400000e0000 */
[----:B------:R-:W-:-:S07]  /*11c0*/  PRMT R2, RZ, 0x7610, R2 ;  /* 0x00007610ff027816 */ /* 0x000fce0000000002 */
[----:B------:R-:W-:-:S04]  /*11d0*/  UIADD3 UR5, UPT, UPT, -UR4, URZ, URZ ;  /* 0x000000ff04057290 */ /* 0x000fc8000fffe1ff */
[----:B------:R-:W-:Y:S02]  /*11e0*/  UIMAD UR55, UR55, UR5, UR22 ;  /* 0x00000005373772a4 */ /* 0x000fe4000f8e0216 */
[----:B------:R-:W-:-:S04]  /*11f0*/  UIADD3 UR4, UPT, UPT, -UR6, URZ, URZ ;  /* 0x000000ff06047290 */ /* 0x000fc8000fffe1ff */
[----:B------:R-:W-:Y:S01]  /*1200*/  UIMAD UR59, UR59, UR4, UR46 ;  /* 0x000000043b3b72a4 */ /* 0x000fe2000f8e022e */
[----:B-1----:R-:W-:Y:S11]  /*1210*/  BRA.U UP5, `(.L_x_18) ;  /* 0x0000000105647547 */ /* 0x002ff6000b800000 */
[----:B------:R-:W-:Y:S02]  /*1220*/  UISETP.NE.AND UP0, UPT, UR59, URZ, UPT ;  /* 0x000000ff3b00728c */ /* 0x000fe4000bf05270 */
[----:B------:R-:W-:Y:S02]  /*1230*/  ULOP3.LUT UR4, UR55, 0x2, URZ, 0x3c, !UPT ;  /* 0x0000000237047892 */ /* 0x000fe4000f8e3cff */
[----:B------:R-:W-:Y:S02]  /*1240*/  UISETP.GT.U32.AND UP2, UPT, UR55, 0x1, UP0 ;  /* 0x000000013700788c */ /* 0x000fe40008744070 */
[----:B------:R-:W-:Y:S02]  /*1250*/  ULOP3.LUT UR5, UR55, 0x4, URZ, 0x3c, !UPT ;  /* 0x0000000437057892 */ /* 0x000fe4000f8e3cff */
[----:B------:R-:W-:Y:S02]  /*1260*/  USEL UR8, URZ, 0x1, UP2 ;  /* 0x00000001ff087887 */ /* 0x000fe40009000000 */
[----:B------:R-:W-:-:S02]  /*1270*/  USEL UR7, URZ, 0x2, UP2 ;  /* 0x00000002ff077887 */ /* 0x000fc40009000000 */
[----:B------:R-:W-:Y:S02]  /*1280*/  UISETP.GT.U32.AND UP2, UPT, UR4, 0x1, UP0 ;  /* 0x000000010400788c */ /* 0x000fe40008744070 */
[----:B------:R-:W-:Y:S02]  /*1290*/  ULOP3.LUT UR4, UR55, 0x6, URZ, 0x3c, !UPT ;  /* 0x0000000637047892 */ /* 0x000fe4000f8e3cff */
[----:B------:R-:W-:Y:S02]  /*12a0*/  USEL UR6, URZ, 0x4, UP2 ;  /* 0x00000004ff067887 */ /* 0x000fe40009000000 */
[----:B------:R-:W-:Y:S02]  /*12b0*/  USEL UR9, URZ, 0x8, UP2 ;  /* 0x00000008ff097887 */ /* 0x000fe40009000000 */
[----:B------:R-:W-:Y:S02]  /*12c0*/  UISETP.GT.U32.AND UP2, UPT, UR5, 0x1, UP0 ;  /* 0x000000010500788c */ /* 0x000fe40008744070 */
[----:B------:R-:W-:-:S02]  /*12d0*/  UISETP.GT.U32.AND UP0, UPT, UR4, 0x1, UP0 ;  /* 0x000000010400788c */ /* 0x000fc40008704070 */
[----:B------:R-:W-:Y:S02]  /*12e0*/  USEL UR4, URZ, 0x10, UP2 ;  /* 0x00000010ff047887 */ /* 0x000fe40009000000 */
[----:B------:R-:W-:Y:S02]  /*12f0*/  UIADD3 UR5, UPT, UPT, UR6, UR7, UR8 ;  /* 0x0000000706057290 */ /* 0x000fe4000fffe008 */
[----:B------:R-:W-:Y:S02]  /*1300*/  USEL UR7, URZ, 0x40, UP0 ;  /* 0x00000040ff077887 */ /* 0x000fe40008000000 */
[----:B------:R-:W-:Y:S02]  /*1310*/  USEL UR8, URZ, 0x20, UP2 ;  /* 0x00000020ff087887 */ /* 0x000fe40009000000 */
[----:B------:R-:W-:Y:S02]  /*1320*/  UIADD3 UR5, UPT, UPT, UR4, UR5, UR9 ;  /* 0x0000000504057290 */ /* 0x000fe4000fffe009 */
[----:B------:R-:W-:-:S02]  /*1330*/  ULOP3.LUT UR4, UR55, 0xfffffffe, URZ, 0xc0, !UPT ;  /* 0xfffffffe37047892 */ /* 0x000fc4000f8ec0ff */
[----:B------:R-:W-:Y:S02]  /*1340*/  USEL UR6, URZ, 0x80, UP0 ;  /* 0x00000080ff067887 */ /* 0x000fe40008000000 */
[----:B------:R-:W-:-:S03]  /*1350*/  UIADD3 UR5, UPT, UPT, UR7, UR5, UR8 ;  /* 0x0000000507057290 */ /* 0x000fc6000fffe008 */
[----:B------:R-:W-:Y:S01]  /*1360*/  UMOV UR7, 0x3 ;  /* 0x0000000300077882 */ /* 0x000fe20000000000 */
[----:B------:R-:W-:Y:S02]  /*1370*/  UIADD3 UR5, UPT, UPT, UR5, UR6, URZ ;  /* 0x0000000605057290 */ /* 0x000fe4000fffe0ff */
[----:B------:R-:W-:-:S04]  /*1380*/  USHF.L.U32 UR4, UR7, UR4, URZ ;  /* 0x0000000407047299 */ /* 0x000fc800080006ff */
[----:B------:R-:W-:Y:S02]  /*1390*/  MOV R3, UR5 ;  /* 0x0000000500037c02 */ /* 0x000fe40008000f00 */
[----:B------:R-:W-:-:S07]  /*13a0*/  MOV R2, UR4 ;  /* 0x0000000400027c02 */ /* 0x000fce0008000f00 */
.L_x_18:
[----:B------:R-:W1:Y:S01]  /*13b0*/  S2UR UR36, SR_CTAID.Z ;  /* 0x00000000002479c3 */ /* 0x000e620000002700 */
[----:B------:R-:W-:Y:S01]  /*13c0*/  UISETP.GE.AND UP0, UPT, UR20, 0x1, UPT ;  /* 0x000000011400788c */ /* 0x000fe2000bf06270 */
[----:B------:R-:W-:Y:S01]  /*13d0*/  UMOV UR26, 0x55 ;  /* 0x00000055001a7882 */ /* 0x000fe20000000000 */
[----:B------:R-:W-:-:S07]  /*13e0*/  UMOV UR45, UR22 ;  /* 0x00000016002d7c82 */ /* 0x000fce0008000000 */
[----:B------:R-:W-:Y:S05]  /*13f0*/  BRA.U !UP0, `(.L_x_19) ;  /* 0x0000000108d47547 */ /* 0x000fea000b800000 */
[----:B------:R-:W2:Y:S01]  /*1400*/  LDCU.128 UR16, c[0x0][0xb10] ;  /* 0x00016200ff1077ac */ /* 0x000ea20008000c00 */
[----:B------:R-:W3:Y:S01]  /*1410*/  LDCU UR12, c[0x0][0x370] ;  /* 0x00006e00ff0c77ac */ /* 0x000ee20008000800 */
[----:B------:R-:W4:Y:S01]  /*1420*/  LDCU UR8, c[0x0][0x374] ;  /* 0x00006e80ff0877ac */ /* 0x000f220008000800 */
[----:B------:R-:W1:Y:S01]  /*1430*/  LDCU UR21, c[0x0][0xb0c] ;  /* 0x00016180ff1577ac */ /* 0x000e620008000800 */
[----:B------:R-:W1:Y:S01]  /*1440*/  LDCU UR23, c[0x0][0xb20] ;  /* 0x00016400ff1777ac */ /* 0x000e620008000800 */
[----:B--2---:R-:W-:Y:S01]  /*1450*/  UIMAD.WIDE.U32 UR4, UR22, UR16, URZ ;  /* 0x00000010160472a5 */ /* 0x004fe2000f8e00ff */
[----:B------:R-:W2:Y:S01]  /*1460*/  LDCU.64 UR14, c[0x0][0xb28] ;  /* 0x00016500ff0e77ac */ /* 0x000ea20008000a00 */
[----:B------:R-:W-:-:S05]  /*1470*/  UISETP.NE.AND UP3, UPT, UR18, 0x1, UPT ;  /* 0x000000011200788c */ /* 0x000fca000bf65270 */
[----:B------:R-:W-:Y:S01]  /*1480*/  UMOV UR4, UR5 ;  /* 0x0000000500047c82 */ /* 0x000fe20008000000 */
[----:B---3--:R-:W-:Y:S02]  /*1490*/  UIMAD.WIDE.U32 UR6, UR12, UR16, URZ ;  /* 0x000000100c0672a5 */ /* 0x008fe4000f8e00ff */
[----:B------:R-:W-:Y:S02]  /*14a0*/  USHF.R.U32.HI UR9, URZ, UR17, UR4 ;  /* 0x00000011ff097299 */ /* 0x000fe40008011604 */
[----:B----4-:R-:W-:Y:S02]  /*14b0*/  UIMAD.WIDE.U32 UR4, UR8, UR19, URZ ;  /* 0x00000013080472a5 */ /* 0x010fe4000f8e00ff */
[----:B-1----:R-:W-:Y:S01]  /*14c0*/  UISETP.NE.AND UP0, UPT, UR21, 0x1, UPT ;  /* 0x000000011500788c */ /* 0x002fe2000bf05270 */
[----:B------:R-:W-:Y:S01]  /*14d0*/  UMOV UR6, UR7 ;  /* 0x0000000700067c82 */ /* 0x000fe20008000000 */
[----:B------:R-:W-:-:S03]  /*14e0*/  UISETP.NE.AND UP2, UPT, UR20, 0x1, UPT ;  /* 0x000000011400788c */ /* 0x000fc6000bf45270 */
[----:B------:R-:W-:Y:S01]  /*14f0*/  UMOV UR4, UR5 ;  /* 0x0000000500047c82 */ /* 0x000fe20008000000 */
[----:B------:R-:W-:Y:S02]  /*1500*/  USEL UR45, UR22, UR9, !UP0 ;  /* 0x00000009162d7287 */ /* 0x000fe4000c000000 */
[----:B------:R-:W-:-:S03]  /*1510*/  @UP3 USHF.R.U32.HI UR8, URZ, UR23, UR4 ;  /* 0x00000017ff083299 */ /* 0x000fc60008011604 */
[----:B------:R-:W-:Y:S02]  /*1520*/  @UP0 USHF.R.U32.HI UR12, URZ, UR17, UR6 ;  /* 0x00000011ff0c0299 */ /* 0x000fe40008011606 */
[----:B------:R-:W-:Y:S02]  /*1530*/  UIMAD.WIDE.U32 UR6, UR46, UR19, URZ ;  /* 0x000000132e0672a5 */ /* 0x000fe4000f8e00ff */
[----:B--2---:R-:W-:Y:S02]  /*1540*/  UIMAD.WIDE.U32 UR4, UR8, UR14, URZ ;  /* 0x0000000e080472a5 */ /* 0x004fe4000f8e00ff */
[----:B------:R-:W-:-:S03]  /*1550*/  UIMAD.WIDE.U32 UR10, UR12, UR14, URZ ;  /* 0x0000000e0c0a72a5 */ /* 0x000fc6000f8e00ff */
[----:B------:R-:W-:Y:S02]  /*1560*/  UMOV UR6, UR7 ;  /* 0x0000000700067c82 */ /* 0x000fe40008000000 */
[----:B------:R-:W-:Y:S01]  /*1570*/  UMOV UR4, UR5 ;  /* 0x0000000500047c82 */ /* 0x000fe20008000000 */
[----:B------:R-:W-:Y:S02]  /*1580*/  USHF.R.U32.HI UR6, URZ, UR23, UR6 ;  /* 0x00000017ff067299 */ /* 0x000fe40008011606 */
[----:B------:R-:W-:Y:S01]  /*1590*/  @UP2 USHF.R.U32.HI UR8, URZ, UR15, UR4 ;  /* 0x0000000fff082299 */ /* 0x000fe20008011604 */
[----:B------:R-:W-:Y:S01]  /*15a0*/  UMOV UR5, UR11 ;  /* 0x0000000b00057c82 */ /* 0x000fe20008000000 */
[----:B------:R-:W-:Y:S02]  /*15b0*/  USEL UR4, UR46, UR6, !UP3 ;  /* 0x000000062e047287 */ /* 0x000fe4000d800000 */
[----:B------:R-:W-:Y:S02]  /*15c0*/  @UP2 USHF.R.U32.HI UR12, URZ, UR15, UR5 ;  /* 0x0000000fff0c2299 */ /* 0x000fe40008011605 */
[----:B------:R-:W-:-:S02]  /*15d0*/  UIMAD UR5, UR8, UR20, URZ ;  /* 0x00000014080572a4 */ /* 0x000fc4000f8e02ff */
[----:B------:R-:W-:Y:S02]  /*15e0*/  UIMAD UR8, UR12, UR20, URZ ;  /* 0x000000140c0872a4 */ /* 0x000fe4000f8e02ff */
[----:B------:R-:W-:Y:S02]  /*15f0*/  UISETP.GE.AND UP0, UPT, UR4, UR5, UPT ;  /* 0x000000050400728c */ /* 0x000fe4000bf06270 */
[----:B------:R-:W-:Y:S02]  /*1600*/  UIMAD.WIDE.U32 UR6, UR4, UR14, URZ ;  /* 0x0000000e040672a5 */ /* 0x000fe4000f8e00ff */
[----:B------:R-:W-:Y:S02]  /*1610*/  UISETP.GE.OR UP0, UPT, UR45, UR8, UP0 ;  /* 0x000000082d00728c */ /* 0x000fe40008706670 */
[----:B------:R-:W-:Y:S02]  /*1620*/  UIMAD.WIDE.U32 UR8, UR45, UR14, URZ ;  /* 0x0000000e2d0872a5 */ /* 0x000fe4000f8e00ff */
[----:B------:R-:W-:Y:S01]  /*1630*/  UIADD3 UR8, UPT, UPT, -UR45, URZ, URZ ;  /* 0x000000ff2d087290 */ /* 0x000fe2000fffe1ff */
[----:B------:R-:W-:Y:S01]  /*1640*/  UMOV UR5, UR7 ;  /* 0x0000000700057c82 */ /* 0x000fe20008000000 */
[----:B------:R-:W-:-:S02]  /*1650*/  UIADD3 UR7, UPT, UPT, -UR4, URZ, URZ ;  /* 0x000000ff04077290 */ /* 0x000fc4000fffe1ff */
[----:B------:R-:W-:-:S03]  /*1660*/  USHF.R.U32.HI UR5, URZ, UR15, UR5 ;  /* 0x0000000fff057299 */ /* 0x000fc60008011605 */
[----:B------:R-:W-:Y:S01]  /*1670*/  @!UP0 UMOV UR6, UR9 ;  /* 0x0000000900068c82 */ /* 0x000fe20008000000 */
[----:B------:R-:W-:Y:S02]  /*1680*/  UIMAD UR46, UR18, UR7, UR46 ;  /* 0x00000007122e72a4 */ /* 0x000fe4000f8e022e */
[----:B------:R-:W-:Y:S02]  /*1690*/  USEL UR5, UR4, UR5, !UP2 ;  /* 0x0000000504057287 */ /* 0x000fe4000d000000 */
[----:B------:R-:W-:Y:S02]  /*16a0*/  @!UP0 USHF.R.U32.HI UR6, URZ, UR15, UR6 ;  /* 0x0000000fff068299 */ /* 0x000fe40008011606 */
[----:B------:R-:W-:Y:S02]  /*16b0*/  UIADD3 UR7, UPT, UPT, -UR5, URZ, URZ ;  /* 0x000000ff05077290 */ /* 0x000fe4000fffe1ff */
[----:B------:R-:W-:Y:S02]  /*16c0*/  @!UP0 USEL UR6, UR45, UR6, !UP2 ;  /* 0x000000062d068287 */ /* 0x000fe4000d000000 */
[----:B------:R-:W-:-:S02]  /*16d0*/  UIMAD UR7, UR20, UR7, UR4 ;  /* 0x00000007140772a4 */ /* 0x000fc4000f8e0204 */
[----:B------:R-:W-:Y:S02]  /*16e0*/  @!UP0 UIADD3 UR5, UPT, UPT, UR5, -UR6, URZ ;  /* 0x8000000605058290 */ /* 0x000fe4000fffe0ff */
[----:B------:R-:W-:Y:S02]  /*16f0*/  @!UP0 UIMAD UR7, UR7, UR12, UR6 ;  /* 0x0000000c070782a4 */ /* 0x000fe4000f8e0206 */
[----:B------:R-:W-:Y:S02]  /*1700*/  @!UP0 UIMAD UR4, UR5, UR20, UR45 ;  /* 0x00000014050482a4 */ /* 0x000fe4000f8e022d */
[----:B------:R-:W-:Y:S02]  /*1710*/  UIMAD UR5, UR21, UR8, UR22 ;  /* 0x00000008150572a4 */ /* 0x000fe4000f8e0216 */
[----:B------:R-:W-:Y:S01]  /*1720*/  UIMAD UR46, UR4, UR18, UR46 ;  /* 0x00000012042e72a4 */ /* 0x000fe2000f8e022e */
[----:B------:R-:W-:Y:S02]  /*1730*/  @!UP0 UMOV UR45, UR7 ;  /* 0x00000007002d8c82 */ /* 0x000fe40008000000 */
[----:B------:R-:W-:-:S12]  /*1740*/  UIMAD UR45, UR45, UR21, UR5 ;  /* 0x000000152d2d72a4 */ /* 0x000fd8000f8e0205 */
.L_x_19:
[----:B------:R-:W-:Y:S02]  /*1750*/  UISETP.NE.AND UP2, UPT, UR25, 0x1, UPT ;  /* 0x000000011900788c */ /* 0x000fe4000bf45270 */
[----:B------:R-:W-:Y:S02]  /*1760*/  UISETP.NE.AND UP0, UPT, UR13, 0x2, UPT ;  /* 0x000000020d00788c */ /* 0x000fe4000bf05270 */
[----:B------:R-:W-:Y:S02]  /*1770*/  ULOP3.LUT UR28, UR28, 0xc00, URZ, 0xc0, !UPT ;  /* 0x00000c001c1c7892 */ /* 0x000fe4000f8ec0ff */
[----:B------:R-:W-:-:S03]  /*1780*/  USHF.L.U32 UR24, UR26, UR24, URZ ;  /* 0x000000181a187299 */ /* 0x000fc600080006ff */
[----:B------:R-:W-:Y:S09]  /*1790*/  BRA.U UP2, `(.L_x_20) ;  /* 0x0000000102407547 */ /* 0x000ff2000b800000 */
[----:B------:R-:W2:Y:S01]  /*17a0*/  LDCU.128 UR8, c[0x0][0xb10] ;  /* 0x00016200ff0877ac */ /* 0x000ea20008000c00 */
[----:B------:R-:W3:Y:S01]  /*17b0*/  LDCU UR12, c[0x0][0xb0c] ;  /* 0x00016180ff0c77ac */ /* 0x000ee20008000800 */
[----:B------:R-:W4:Y:S01]  /*17c0*/  LDCU UR14, c[0x0][0xb20] ;  /* 0x00016400ff0e77ac */ /* 0x000f220008000800 */
[----:B--2---:R-:W-:Y:S02]  /*17d0*/  UIMAD.WIDE.U32 UR4, UR45, UR8, URZ ;  /* 0x000000082d0472a5 */ /* 0x004fe4000f8e00ff */
[----:B------:R-:W-:Y:S02]  /*17e0*/  UIMAD.WIDE.U32 UR6, UR46, UR11, URZ ;  /* 0x0000000b2e0672a5 */ /* 0x000fe4000f8e00ff */
[----:B---3--:R-:W-:Y:S02]  /*17f0*/  UISETP.NE.AND UP2, UPT, UR12, 0x1, UPT ;  /* 0x000000010c00788c */ /* 0x008fe4000bf45270 */
[----:B------:R-:W-:-:S03]  /*1800*/  USHF.R.U32.HI UR5, URZ, UR9, UR5 ;  /* 0x00000009ff057299 */ /* 0x000fc60008011605 */
[----:B------:R-:W-:Y:S01]  /*1810*/  UMOV UR4, UR7 ;  /* 0x0000000700047c82 */ /* 0x000fe20008000000 */
[----:B------:R-:W-:Y:S02]  /*1820*/  USEL UR5, UR45, UR5, !UP2 ;  /* 0x000000052d057287 */ /* 0x000fe4000d000000 */
[----:B------:R-:W-:Y:S02]  /*1830*/  UISETP.NE.AND UP2, UPT, UR10, 0x1, UPT ;  /* 0x000000010a00788c */ /* 0x000fe4000bf45270 */
[----:B----4-:R-:W-:-:S04]  /*1840*/  USHF.R.U32.HI UR4, URZ, UR14, UR4 ;  /* 0x0000000eff047299 */ /* 0x010fc80008011604 */
[----:B------:R-:W-:-:S04]  /*1850*/  USEL UR4, UR46, UR4, !UP2 ;  /* 0x000000042e047287 */ /* 0x000fc8000d000000 */
[----:B------:R-:W-:Y:S02]  /*1860*/  UIADD3 UR6, UPT, UPT, -UR4, UR5, URZ ;  /* 0x0000000504067290 */ /* 0x000fe4000fffe1ff */
[----:B------:R-:W-:Y:S02]  /*1870*/  UIADD3 UR4, UPT, UPT, UR4, -UR5, URZ ;  /* 0x8000000504047290 */ /* 0x000fe4000fffe0ff */
[----:B------:R-:W-:Y:S02]  /*1880*/  UIMAD UR46, UR6, UR10, UR46 ;  /* 0x0000000a062e72a4 */ /* 0x000fe4000f8e022e */
[----:B------:R-:W-:-:S12]  /*1890*/  UIMAD UR45, UR4, UR12, UR45 ;  /* 0x0000000c042d72a4 */ /* 0x000fd8000f8e022d */
.L_x_20:
[----:B------:R-:W-:Y:S05]  /*18a0*/  BRA.U !UP6, `(.L_x_21) ;  /* 0x000000010e0c7547 */ /* 0x000fea000b800000 */
[----:B------:R-:W-:Y:S01]  /*18b0*/  UCGABAR_WAIT ;  /* 0x0000000000007dc7 */ /* 0x000fe20008000000 */
[----:B------:R-:W-:Y:S01]  /*18c0*/  CCTL.IVALL ;  /* 0x00000000ff00798f */ /* 0x000fe20002000000 */
[----:B------:R-:W-:Y:S05]  /*18d0*/  BRA `(.L_x_22) ;  /* 0x0000000000047947 */ /* 0x000fea0003800000 */
.L_x_21:
[----:B------:R-:W-:Y:S06]  /*18e0*/  BAR.SYNC.DEFER_BLOCKING 0x0 ;  /* 0x0000000000007b1d */ /* 0x000fec0000010000 */
.L_x_22:
[----:B------:R-:W-:Y:S05]  /*18f0*/  BRA.U UP0, `(.L_x_23) ;  /* 0x0000001500b47547 */ /* 0x000fea000b800000 */
[----:B------:R-:W2:Y:S01]  /*1900*/  LDCU UR6, c[0x0][0x38c] ;  /* 0x00007180ff0677ac */ /* 0x000ea20008000800 */
[----:B------:R-:W3:Y:S01]  /*1910*/  S2UR UR9, SR_CgaCtaId ;  /* 0x00000000000979c3 */ /* 0x000ee20000008800 */
[----:B------:R-:W-:Y:S01]  /*1920*/  PLOP3.LUT P1, PT, PT, PT, UP4, 0x80, 0x8 ;  /* 0x000000000008781c */ /* 0x000fe20003f2f048 */
[----:B------:R-:W-:Y:S01]  /*1930*/  IMAD.MOV.U32 R12, RZ, RZ, 0x1 ;  /* 0x00000001ff0c7424 */ /* 0x000fe200078e00ff */
[----:B------:R-:W-:Y:S01]  /*1940*/  USHF.L.U32 UR7, UR22, 0x5, URZ ;  /* 0x0000000516077899 */ /* 0x000fe200080006ff */
[----:B------:R-:W-:Y:S01]  /*1950*/  ISETP.NE.AND P2, PT, R0, RZ, P3 ;  /* 0x000000ff0000720c */ /* 0x000fe20001f45270 */
[----:B------:R-:W-:Y:S01]  /*1960*/  UMOV UR8, 0x400 ;  /* 0x0000040000087882 */ /* 0x000fe20000000000 */
[----:B------:R-:W-:Y:S01]  /*1970*/  UISETP.NE.AND UP1, UPT, UR13, URZ, UPT ;  /* 0x000000ff0d00728c */ /* 0x000fe2000bf25270 */
[----:B------:R-:W-:Y:S02]  /*1980*/  PLOP3.LUT P1, PT, P1, PT, PT, 0x8, 0x80 ;  /* 0x000000000080781c */ /* 0x000fe40000f2e170 */
[----:B------:R-:W-:Y:S01]  /*1990*/  CS2R R10, SRZ ;  /* 0x00000000000a7805 */ /* 0x000fe2000001ff00 */
[----:B------:R-:W-:Y:S01]  /*19a0*/  IMAD.MOV.U32 R9, RZ, RZ, RZ ;  /* 0x000000ffff097224 */ /* 0x000fe200078e00ff */
[----:B------:R-:W4:Y:S01]  /*19b0*/  LDCU UR39, c[0x0][0x370] ;  /* 0x00006e00ff2777ac */ /* 0x000f220008000800 */
[----:B------:R-:W-:Y:S01]  /*19c0*/  IMAD.MOV.U32 R8, RZ, RZ, 0x1 ;  /* 0x00000001ff087424 */ /* 0x000fe200078e00ff */
[----:B------:R-:W-:Y:S01]  /*19d0*/  USEL UR21, UR43, 0x2, UP1 ;  /* 0x000000022b157887 */ /* 0x000fe20008800000 */
[----:B------:R-:W1:Y:S01]  /*19e0*/  LDCU.64 UR26, c[0x0][0x348] ;  /* 0x00006900ff1a77ac */ /* 0x000e620008000a00 */
[----:B--2---:R-:W-:-:S02]  /*19f0*/  UIADD3 UR5, UPT, UPT, UR6, 0x7f, URZ ;  /* 0x0000007f06057890 */ /* 0x004fc4000fffe0ff */
[----:B------:R-:W-:Y:S02]  /*1a00*/  UIADD3 UR48, UPT, UPT, UR6, 0xfe, URZ ;  /* 0x000000fe06307890 */ /* 0x000fe4000fffe0ff */
[----:B------:R-:W-:Y:S02]  /*1a10*/  USHF.R.S32.HI UR4, URZ, 0x1f, UR5 ;  /* 0x0000001fff047899 */ /* 0x000fe40008011405 */
[----:B---3--:R-:W-:Y:S02]  /*1a20*/  ULEA UR13, UR9, UR8, 0x18 ;  /* 0x00000008090d7291 */ /* 0x008fe4000f8ec0ff */
[----:B------:R-:W-:Y:S02]  /*1a30*/  ULEA.HI UR4, UR4, UR5, URZ, 0x7 ;  /* 0x0000000504047291 */ /* 0x000fe4000f8f38ff */
[----:B------:R-:W-:Y:S02]  /*1a40*/  UIADD3 UR5, UPT, UPT, UR6, -0x1, URZ ;  /* 0xffffffff06057890 */ /* 0x000fe4000fffe0ff */
[----:B------:R-:W-:-:S02]  /*1a50*/  USHF.R.S32.HI UR41, URZ, 0x7, UR4 ;  /* 0x00000007ff297899 */ /* 0x000fc40008011404 */
[----:B------:R-:W-:Y:S02]  /*1a60*/  UISETP.GE.U32.AND UP2, UPT, UR5, -0xff, UPT ;  /* 0xffffff010500788c */ /* 0x000fe4000bf46070 */
[----:B------:R-:W-:Y:S02]  /*1a70*/  UISETP.LT.U32.AND UP0, UPT, UR41, 0xa, UPT ;  /* 0x0000000a2900788c */ /* 0x000fe4000bf01070 */
[----:B------:R-:W-:Y:S02]  /*1a80*/  ULOP3.LUT UR5, UR7, 0x20, URZ, 0xc0, !UPT ;  /* 0x0000002007057892 */ /* 0x000fe4000f8ec0ff */
[----:B------:R-:W-:Y:S02]  /*1a90*/  USEL UR40, UR41, 0xa, UP0 ;  /* 0x0000000a29287887 */ /* 0x000fe40008000000 */
[----:B------:R-:W-:Y:S02]  /*1aa0*/  USHF.L.U32 UR49, UR22, 0x7, URZ ;  /* 0x0000000716317899 */ /* 0x000fe400080006ff */
[----:B------:R-:W-:-:S02]  /*1ab0*/  UIADD3 UR4, UPT, UPT, UR40, -0x1, URZ ;  /* 0xffffffff28047890 */ /* 0x000fc4000fffe0ff */
[----:B------:R-:W-:Y:S01]  /*1ac0*/  @UP2 UIADD3 UR4, UPT, UPT, UR40, URZ, URZ ;  /* 0x000000ff28042290 */ /* 0x000fe2000fffe0ff */
[----:B------:R-:W2:Y:S01]  /*1ad0*/  LDCU UR38, c[0x0][0x374] ;  /* 0x00006e80ff2677ac */ /* 0x000ea20008000800 */
[----:B------:R-:W-:Y:S02]  /*1ae0*/  UIADD3 UR30, UPT, UPT, UR13, 0x2c400, UR28 ;  /* 0x0002c4000d1e7890 */ /* 0x000fe4000fffe01c */
[----:B------:R-:W-:Y:S02]  /*1af0*/  ULEA.HI UR44, UR28, UR5, URZ, 0x19 ;  /* 0x000000051c2c7291 */ /* 0x000fe4000f8fc8ff */
[----:B------:R-:W-:Y:S02]  /*1b00*/  UIADD3 UR47, UPT, UPT, UR41, -UR40, URZ ;  /* 0x80000028292f7290 */ /* 0x000fe4000fffe0ff */
[----:B------:R-:W-:Y:S02]  /*1b10*/  UIADD3 UR29, UPT, UPT, UR4, 0x1, URZ ;  /* 0x00000001041d7890 */ /* 0x000fe4000fffe0ff */
[----:B------:R-:W-:Y:S01]  /*1b20*/  UIADD3 UR43, UPT, UPT, -UR4, URZ, URZ ;  /* 0x000000ff042b7290 */ /* 0x000fe2000fffe1ff */
[----:B-1--4-:R-:W-:-:S11]  /*1b30*/  UMOV UR6, URZ ;  /* 0x000000ff00067c82 */ /* 0x012fd60008000000 */
.L_x_43:
[----:B------:R-:W1:Y:S02]  /*1b40*/  S2UR UR4, SR_CgaCtaId ;  /* 0x00000000000479c3 */ /* 0x000e640000008800 */
[----:B-1----:R-:W-:-:S09]  /*1b50*/  UISETP.NE.AND UP0, UPT, UR4, URZ, UPT ;  /* 0x000000ff0400728c */ /* 0x002fd2000bf05270 */
[----:B------:R-:W-:Y:S05]  /*1b60*/  BRA.U UP0, `(.L_x_24) ;  /* 0x0000000100287547 */ /* 0x000fea000b800000 */
[----:B------:R-:W-:Y:S02]  /*1b70*/  LEA R0, R9, UR13, 0x3 ;  /* 0x0000000d09007c11 */ /* 0x000fe4000f8e18ff */
[----:B------:R-:W-:-:S04]  /*1b80*/  SHF.L.U32 R2, R8, 0x1f, RZ ;  /* 0x0000001f08027819 */ /* 0x000fc800000006ff */
[----:B------:R-:W1:Y:S02]  /*1b90*/  SYNCS.PHASECHK.TRANS64.TRYWAIT P0, [R0+URZ+0x130], R2 ;  /* 0x00013002000075a7 */ /* 0x000e6400080011ff */
[----:B-1----:R-:W-:Y:S05]  /*1ba0*/  @!P0 BRA `(.L_x_25) ;  /* 0x0000006000108947 */ /* 0x002fea0003800000 */
.L_x_120:
[----:B------:R-:W-:Y:S01]  /*1bb0*/  VIADD R9, R9, 0x1 ;  /* 0x0000000109097836 */ /* 0x000fe20000000000 */
[----:B------:R1:W-:Y:S04]  /*1bc0*/  SYNCS.ARRIVE.TRANS64.A1T0 RZ, [R0+URZ+0x120], RZ ;  /* 0x000120ff00ff79a7 */ /* 0x0003e800081000ff */
[----:B------:R-:W-:-:S04]  /*1bd0*/  ISETP.NE.AND P0, PT, R9, 0x2, PT ;  /* 0x000000020900780c */ /* 0x000fc80003f05270 */
[----:B------:R-:W-:Y:S02]  /*1be0*/  SEL R9, R9, RZ, P0 ;  /* 0x000000ff09097207 */ /* 0x000fe40000000000 */
[----:B-1----:R-:W-:-:S04]  /*1bf0*/  SEL R0, RZ, 0x1, P0 ;  /* 0x00000001ff007807 */ /* 0x002fc80000000000 */
[----:B------:R-:W-:-:S07]  /*1c00*/  LOP3.LUT R8, R8, R0, RZ, 0x3c, !PT ;  /* 0x0000000008087212 */ /* 0x000fce00078e3cff */
.L_x_24:
[----:B------:R-:W-:Y:S01]  /*1c10*/  ULEA UR4, UR6, UR13, 0x3 ;  /* 0x0000000d06047291 */ /* 0x000fe2000f8e18ff */
[----:B------:R-:W-:Y:S01]  /*1c20*/  SHF.L.U32 R0, R12, 0x1f, RZ ;  /* 0x0000001f0c007819 */ /* 0x000fe200000006ff */
[----:B------:R-:W-:Y:S02]  /*1c30*/  UISETP.GE.U32.AND UP0, UPT, UR48, 0xff, UPT ;  /* 0x000000ff3000788c */ /* 0x000fe4000bf06070 */
[----:B------:R-:W-:Y:S01]  /*1c40*/  ULEA UR19, UR46, UR44, 0x6 ;  /* 0x0000002c2e137291 */ /* 0x000fe2000f8e30ff */
[----:B------:R-:W-:-:S04]  /*1c50*/  UMOV UR7, URZ ;  /* 0x000000ff00077c82 */ /* 0x000fc80008000000 */
[----:B------:R1:W3:Y:S01]  /*1c60*/  SYNCS.PHASECHK.TRANS64.TRYWAIT P0, [UR4+0x50], R0 ;  /* 0x00005000ff0075a7 */ /* 0x0002e20008001104 */
[----:B------:R-:W-:-:S04]  /*1c70*/  ULEA.HI UR4, UR45, UR45, URZ, 0x1 ;  /* 0x0000002d2d047291 */ /* 0x000fc8000f8f08ff */
[----:B------:R-:W-:-:S04]  /*1c80*/  USHF.L.U32 UR4, UR4, 0x7, URZ ;  /* 0x0000000704047899 */ /* 0x000fc800080006ff */
[----:B------:R-:W-:-:S04]  /*1c90*/  ULOP3.LUT UR35, UR4, 0xffffff00, URZ, 0xc0, !UPT ;  /* 0xffffff0004237892 */ /* 0x000fc8000f8ec0ff */
[----:B------:R-:W-:Y:S01]  /*1ca0*/  ULOP3.LUT UR35, UR35, 0x80, UR49, 0xf8, !UPT ;  /* 0x0000008023237892 */ /* 0x000fe2000f8ef831 */
[----:B------:R-:W-:Y:S11]  /*1cb0*/  BRA.U !UP0, `(.L_x_26) ;  /* 0x0000000108c47547 */ /* 0x000ff6000b800000 */
[----:B------:R-:W-:Y:S01]  /*1cc0*/  UMOV UR10, UR43 ;  /* 0x0000002b000a7c82 */ /* 0x000fe20008000000 */
[----:B------:R-:W-:Y:S01]  /*1cd0*/  UMOV UR4, UR6 ;  /* 0x0000000600047c82 */ /* 0x000fe20008000000 */
[----:B------:R-:W-:-:S05]  /*1ce0*/  UMOV UR34, URZ ;  /* 0x000000ff00227c82 */ /* 0x000fca0008000000 */
.L_x_32:
[----:B------:R-:W-:Y:S01]  /*1cf0*/  ULEA UR33, UR4, UR13, 0x3 ;  /* 0x0000000d04217291 */ /* 0x000fe2000f8e18ff */
[----:B------:R-:W-:Y:S01]  /*1d00*/  @P3 MOV R2, 0xa000 ;  /* 0x0000a00000023802 */ /* 0x000fe20000000f00 */
[----:B-1-34-:R-:W-:Y:S10]  /*1d10*/  @P0 BRA `(.L_x_27) ;  /* 0x00000000000c0947 */ /* 0x01aff40003800000 */
[----:B------:R-:W-:-:S04]  /*1d20*/  SHF.L.U32 R3, R12, 0x1f, RZ ;  /* 0x0000001f0c037819 */ /* 0x000fc800000006ff */
[----:B------:R-:W3:Y:S02]  /*1d30*/  SYNCS.PHASECHK.TRANS64.TRYWAIT P0, [UR33+0x50], R3 ;  /* 0x00005003ff0075a7 */ /* 0x000ee40008001121 */
[----:B---3--:R-:W-:Y:S05]  /*1d40*/  @!P0 BRA `(.L_x_28) ;  /* 0x0000005c00bc8947 */ /* 0x008fea0003800000 */
.L_x_27:
[----:B------:R3:W-:Y:S01]  /*1d50*/  @P3 SYNCS.ARRIVE.TRANS64 RZ, [UR33], R2 ;  /* 0x00000002ffff39a7 */ /* 0x0007e20008000021 */
[----:B------:R-:W-:Y:S02]  /*1d60*/  ULOP3.LUT UR5, UR21, 0x2, URZ, 0xfc, !UPT ;  /* 0x0000000215057892 */ /* 0x000fe4000f8efcff */
[----:B------:R-:W-:Y:S02]  /*1d70*/  UIADD3 UR10, UPT, UPT, UR10, 0x1, URZ ;  /* 0x000000010a0a7890 */ /* 0x000fe4000fffe0ff */
[----:B------:R-:W-:Y:S02]  /*1d80*/  UISETP.NE.AND UP0, UPT, UR5, 0x2, UPT ;  /* 0x000000020500788c */ /* 0x000fe4000bf05270 */
[----:B------:R-:W-:-:S07]  /*1d90*/  UISETP.NE.AND UP2, UPT, UR10, 0x1, UPT ;  /* 0x000000010a00788c */ /* 0x000fce000bf45270 */
[----:B------:R-:W-:Y:S05]  /*1da0*/  BRA.U UP0, `(.L_x_29) ;  /* 0x0000000100047547 */ /* 0x000fea000b800000 */
[----:B--2---:R-:W-:Y:S05]  /*1db0*/  BPT.TRAP 0x1 ;  /* 0x000000040000795c */ /* 0x004fea0000300000 */
.L_x_29:
[----:B------:R-:W-:Y:S04]  /*1dc0*/  BSSY.RECONVERGENT B0, `(.L_x_30) ;  /* 0x0000003000007945 */ /* 0x000fe80003800200 */
[----:B------:R-:W-:Y:S05]  /*1dd0*/  @!P2 BRA `(.L_x_31) ;  /* 0x000000000004a947 */ /* 0x000fea0003800000 */
[----:B--2---:R-:W-:Y:S05]  /*1de0*/  BPT.TRAP 0x1 ;  /* 0x000000040000795c */ /* 0x004fea0000300000 */
.L_x_31:
[----:B--2---:R-:W-:Y:S05]  /*1df0*/  BSYNC.RECONVERGENT B0 ;  /* 0x0000000000007941 */ /* 0x004fea0003800200 */
.L_x_30:
[----:B------:R-:W-:Y:S02]  /*1e00*/  UIADD3 UR5, UPT, UPT, UR4, 0x1, URZ ;  /* 0x0000000104057890 */ /* 0x000fe4000fffe0ff */
[----:B------:R-:W-:Y:S02]  /*1e10*/  ULEA UR32, UR4, UR13, 0xe ;  /* 0x0000000d04207291 */ /* 0x000fe4000f8e70ff */
[----:B------:R-:W-:Y:S02]  /*1e20*/  UISETP.NE.AND UP0, UPT, UR5, 0xa, UPT ;  /* 0x0000000a0500788c */ /* 0x000fe4000bf05270 */
[----:B------:R-:W-:Y:S02]  /*1e30*/  UIADD3 UR8, UP1, UPT, UR26, 0x80, URZ ;  /* 0x000000801a087890 */ /* 0x000fe4000ff3e0ff */
[----:B------:R-:W-:Y:S02]  /*1e40*/  USEL UR7, URZ, 0x1, UP0 ;  /* 0x00000001ff077887 */ /* 0x000fe40008000000 */
[----:B------:R-:W-:-:S02]  /*1e50*/  USEL UR6, UR5, URZ, UP0 ;  /* 0x000000ff05067287 */ /* 0x000fc40008000000 */
[----:B------:R-:W-:Y:S02]  /*1e60*/  ULEA UR16, UR4, UR28, 0xc ;  /* 0x0000001c04107291 */ /* 0x000fe4000f8e60ff */
[----:B------:R-:W-:Y:S01]  /*1e70*/  ULEA UR5, UR6, UR13, 0x3 ;  /* 0x0000000d06057291 */ /* 0x000fe2000f8e18ff */
[----:B------:R-:W-:Y:S01]  /*1e80*/  LOP3.LUT R12, R12, UR7, RZ, 0x3c, !PT ;  /* 0x000000070c0c7c12 */ /* 0x000fe2000f8e3cff */
[----:B------:R-:W-:Y:S02]  /*1e90*/  UIADD3 UR4, UP0, UPT, UR26, 0x180, URZ ;  /* 0x000001801a047890 */ /* 0x000fe4000ff1e0ff */
[----:B------:R-:W-:Y:S01]  /*1ea0*/  ULOP3.LUT UR33, UR33, 0xfefffff8, URZ, 0xc0, !UPT ;  /* 0xfefffff821217892 */ /* 0x000fe2000f8ec0ff */
[----:B-1----:R-:W-:Y:S01]  /*1eb0*/  SHF.L.U32 R0, R12, 0x1f, RZ ;  /* 0x0000001f0c007819 */ /* 0x002fe200000006ff */
[----:B------:R-:W-:Y:S02]  /*1ec0*/  UIADD3.X UR9, UPT, UPT, URZ, UR27, URZ, UP1, !UPT ;  /* 0x0000001bff097290 */ /* 0x000fe40008ffe4ff */
[----:B------:R-:W-:Y:S01]  /*1ed0*/  UIADD3 UR32, UPT, UPT, UR32, 0x4400, URZ ;  /* 0x0000440020207890 */ /* 0x000fe2000fffe0ff */
[----:B------:R4:W1:Y:S01]  /*1ee0*/  SYNCS.PHASECHK.TRANS64.TRYWAIT P0, [UR5+0x50], R0 ;  /* 0x00005000ff0075a7 */ /* 0x0008620008001105 */
[----:B------:R-:W-:-:S02]  /*1ef0*/  UIADD3 UR16, UPT, UPT, UR13, 0x2c400, UR16 ;  /* 0x0002c4000d107890 */ /* 0x000fc4000fffe010 */
[----:B------:R-:W-:Y:S02]  /*1f00*/  UIADD3.X UR5, UPT, UPT, URZ, UR27, URZ, UP0, !UPT ;  /* 0x0000001bff057290 */ /* 0x000fe400087fe4ff */
[----:B------:R-:W-:Y:S01]  /*1f10*/  UPRMT UR7, URZ, 0x5410, UR24 ;  /* 0x00005410ff077896 */ /* 0x000fe20008000018 */
[----:B------:R-:W-:Y:S01]  /*1f20*/  UMOV UR14, 0x0 ;  /* 0x00000000000e7882 */ /* 0x000fe20000000000 */
[----:B------:R-:W-:Y:S01]  /*1f30*/  UMOV UR15, 0x10000000 ;  /* 0x10000000000f7882 */ /* 0x000fe20000000000 */
[----:B------:R-:W-:Y:S01]  /*1f40*/  UMOV UR18, UR34 ;  /* 0x0000002200127c82 */ /* 0x000fe20008000000 */
[----:B------:R-:W-:Y:S01]  /*1f50*/  UMOV UR20, UR36 ;  /* 0x0000002400147c82 */ /* 0x000fe20008000000 */
[----:B------:R-:W-:Y:S01]  /*1f60*/  UMOV UR17, UR33 ;  /* 0x0000002100117c82 */ /* 0x000fe20008000000 */
[----:B------:R2:W-:Y:S03]  /*1f70*/  UTMALDG.3D.2CTA [UR32], [UR8], desc[UR14] ;  /* 0x00000e20080075b4 */ /* 0x0005e60008211000 */
[----:B------:R3:W-:Y:S01]  /*1f80*/  UTMALDG.3D.MULTICAST.2CTA [UR16], [UR4], UR7, desc[UR14] ;  /* 0x00000e10040073b4 */ /* 0x0007e20008211807 */
[----:B--2---:R-:W-:Y:S01]  /*1f90*/  UIADD3 UR34, UPT, UPT, UR34, 0x80, URZ ;  /* 0x0000008022227890 */ /* 0x004fe2000fffe0ff */
[----:B---3--:R-:W-:Y:S01]  /*1fa0*/  UMOV UR7, UR29 ;  /* 0x0000001d00077c82 */ /* 0x008fe20008000000 */
[----:B------:R-:W-:Y:S01]  /*1fb0*/  UMOV UR4, UR6 ;  /* 0x0000000600047c82 */ /* 0x000fe20008000000 */
[----:B------:R-:W-:Y:S09]  /*1fc0*/  BRA.U UP2, `(.L_x_32) ;  /* 0xfffffffd02487547 */ /* 0x000ff2000b83ffff */
.L_x_26:
[----:B------:R-:W-:Y:S01]  /*1fd0*/  ULEA UR4, UR6, UR13, 0x3 ;  /* 0x0000000d06047291 */ /* 0x000fe2000f8e18ff */
[----:B-1--4-:R-:W-:Y:S01]  /*1fe0*/  SHF.L.U32 R0, R12, 0x1f, RZ ;  /* 0x0000001f0c007819 */ /* 0x012fe200000006ff */
[----:B------:R-:W-:Y:S01]  /*1ff0*/  @!P1 SYNCS.ARRIVE.TRANS64.A1T0 RZ, [UR13+0xb8], RZ ;  /* 0x0000b8ffffff99a7 */ /* 0x000fe2000810000d */
[----:B------:R-:W-:-:S06]  /*2000*/  UISETP.GT.AND UP0, UPT, UR41, UR40, UPT ;  /* 0x000000282900728c */ /* 0x000fcc000bf04270 */
[----:B---3--:R1:W3:Y:S03]  /*2010*/  SYNCS.PHASECHK.TRANS64.TRYWAIT P0, [UR4+0x50], R0 ;  /* 0x00005000ff0075a7 */ /* 0x0082e60008001104 */
[----:B------:R-:W-:Y:S05]  /*2020*/  BRA.U !UP0, `(.L_x_33) ;  /* 0x0000000108c07547 */ /* 0x000fea000b800000 */
[----:B------:R-:W-:Y:S01]  /*2030*/  UIADD3 UR25, UPT, UPT, UR47, UR7, URZ ;  /* 0x000000072f197290 */ /* 0x000fe2000fffe0ff */
[----:B------:R-:W-:-:S11]  /*2040*/  UMOV UR4, UR6 ;  /* 0x0000000600047c82 */ /* 0x000fd60008000000 */
.L_x_39:
[----:B------:R-:W-:Y:S01]  /*2050*/  ULEA UR9, UR4, UR13, 0x3 ;  /* 0x0000000d04097291 */ /* 0x000fe2000f8e18ff */
[----:B---3--:R-:W-:Y:S01]  /*2060*/  @P3 MOV R2, 0xa000 ;  /* 0x0000a00000023802 */ /* 0x008fe20000000f00 */
[----:B-1-34-:R-:W-:Y:S10]  /*2070*/  @P0 BRA `(.L_x_34) ;  /* 0x00000000000c0947 */ /* 0x01aff40003800000 */
[----:B------:R-:W-:-:S04]  /*2080*/  SHF.L.U32 R3, R12, 0x1f, RZ ;  /* 0x0000001f0c037819 */ /* 0x000fc800000006ff */
[----:B------:R-:W3:Y:S02]  /*2090*/  SYNCS.PHASECHK.TRANS64.TRYWAIT P0, [UR9+0x50], R3 ;  /* 0x00005003ff0075a7 */ /* 0x000ee40008001109 */
[----:B---3--:R-:W-:Y:S05]  /*20a0*/  @!P0 BRA `(.L_x_35) ;  /* 0x0000005800fc8947 */ /* 0x008fea0003800000 */
.L_x_34:
[----:B------:R3:W-:Y:S01]  /*20b0*/  @P3 SYNCS.ARRIVE.TRANS64 RZ, [UR9], R2 ;  /* 0x00000002ffff39a7 */ /* 0x0007e20008000009 */
[----:B------:R-:W-:-:S04]  /*20c0*/  ULOP3.LUT UR5, UR21, 0x2, URZ, 0xfc, !UPT ;  /* 0x0000000215057892 */ /* 0x000fc8000f8efcff */
[----:B------:R-:W-:-:S09]  /*20d0*/  UISETP.NE.AND UP0, UPT, UR5, 0x2, UPT ;  /* 0x000000020500788c */ /* 0x000fd2000bf05270 */
[----:B------:R-:W-:Y:S05]  /*20e0*/  BRA.U UP0, `(.L_x_36) ;  /* 0x0000000100047547 */ /* 0x000fea000b800000 */
[----:B--2---:R-:W-:Y:S05]  /*20f0*/  BPT.TRAP 0x1 ;  /* 0x000000040000795c */ /* 0x004fea0000300000 */
.L_x_36:
[----:B------:R-:W-:Y:S04]  /*2100*/  BSSY.RECONVERGENT B0, `(.L_x_37) ;  /* 0x0000003000007945 */ /* 0x000fe80003800200 */
[----:B------:R-:W-:Y:S05]  /*2110*/  @!P2 BRA `(.L_x_38) ;  /* 0x000000000004a947 */ /* 0x000fea0003800000 */
[----:B--2---:R-:W-:Y:S05]  /*2120*/  BPT.TRAP 0x1 ;  /* 0x000000040000795c */ /* 0x004fea0000300000 */
.L_x_38:
[----:B--2---:R-:W-:Y:S05]  /*2130*/  BSYNC.RECONVERGENT B0 ;  /* 0x0000000000007941 */ /* 0x004fea0003800200 */
.L_x_37:
[----:B------:R-:W-:Y:S02]  /*2140*/  UIADD3 UR5, UPT, UPT, UR4, 0x1, URZ ;  /* 0x0000000104057890 */ /* 0x000fe4000fffe0ff */
[----:B------:R-:W-:Y:S02]  /*2150*/  USHF.L.U32 UR10, UR7, 0x7, URZ ;  /* 0x00000007070a7899 */ /* 0x000fe400080006ff */
[----:B------:R-:W-:Y:S02]  /*2160*/  UISETP.NE.AND UP0, UPT, UR5, 0xa, UPT ;  /* 0x0000000a0500788c */ /* 0x000fe4000bf05270 */
[----:B------:R-:W-:Y:S02]  /*2170*/  UIADD3 UR7, UPT, UPT, UR7, 0x1, URZ ;  /* 0x0000000107077890 */ /* 0x000fe4000fffe0ff */
[----:B------:R-:W-:Y:S02]  /*2180*/  USEL UR8, URZ, 0x1, UP0 ;  /* 0x00000001ff087887 */ /* 0x000fe40008000000 */
[----:B------:R-:W-:-:S02]  /*2190*/  USEL UR6, UR5, URZ, UP0 ;  /* 0x000000ff05067287 */ /* 0x000fc40008000000 */
[----:B------:R-:W-:Y:S02]  /*21a0*/  UIADD3 UR22, UP0, UPT, UR26, 0x180, URZ ;  /* 0x000001801a167890 */ /* 0x000fe4000ff1e0ff */
[----:B------:R-:W-:Y:S01]  /*21b0*/  LOP3.LUT R12, R12, UR8, RZ, 0x3c, !PT ;  /* 0x000000080c0c7c12 */ /* 0x000fe2000f8e3cff */
[----:B------:R-:W-:Y:S02]  /*21c0*/  ULEA UR8, UR4, UR13, 0xe ;  /* 0x0000000d04087291 */ /* 0x000fe4000f8e70ff */
[----:B------:R-:W-:Y:S01]  /*21d0*/  UIADD3 UR14, UP1, UPT, UR26, 0x80, URZ ;  /* 0x000000801a0e7890 */ /* 0x000fe2000ff3e0ff */
[----:B-1----:R-:W-:Y:S01]  /*21e0*/  SHF.L.U32 R0, R12, 0x1f, RZ ;  /* 0x0000001f0c007819 */ /* 0x002fe200000006ff */
[----:B------:R-:W-:Y:S02]  /*21f0*/  UIADD3.X UR23, UPT, UPT, URZ, UR27, URZ, UP0, !UPT ;  /* 0x0000001bff177290 */ /* 0x000fe400087fe4ff */
[----:B------:R-:W-:Y:S02]  /*2200*/  UISETP.NE.AND UP0, UPT, UR7, UR25, UPT ;  /* 0x000000190700728c */ /* 0x000fe4000bf05270 */
[----:B------:R-:W-:-:S02]  /*2210*/  ULEA UR5, UR6, UR13, 0x3 ;  /* 0x0000000d06057291 */ /* 0x000fc4000f8e18ff */
[----:B------:R-:W-:Y:S02]  /*2220*/  ULOP3.LUT UR9, UR9, 0xfefffff8, URZ, 0xc0, !UPT ;  /* 0xfefffff809097892 */ /* 0x000fe4000f8ec0ff */
[----:B------:R-:W-:Y:S02]  /*2230*/  ULEA UR16, UR4, UR30, 0xc ;  /* 0x0000001e04107291 */ /* 0x000fe4000f8e60ff */
[----:B------:R-:W-:Y:S02]  /*2240*/  UIADD3 UR8, UPT, UPT, UR8, 0x4400, URZ ;  /* 0x0000440008087890 */ /* 0x000fe4000fffe0ff */
[----:B------:R-:W-:Y:S01]  /*2250*/  UIADD3.X UR15, UPT, UPT, URZ, UR27, URZ, UP1, !UPT ;  /* 0x0000001bff0f7290 */ /* 0x000fe20008ffe4ff */
[----:B------:R4:W1:Y:S01]  /*2260*/  SYNCS.PHASECHK.TRANS64.TRYWAIT P0, [UR5+0x50], R0 ;  /* 0x00005000ff0075a7 */ /* 0x0008620008001105 */
[----:B------:R-:W-:Y:S01]  /*2270*/  UPRMT UR4, URZ, 0x5410, UR24 ;  /* 0x00005410ff047896 */ /* 0x000fe20008000018 */
[----:B------:R-:W-:Y:S01]  /*2280*/  UMOV UR32, 0x0 ;  /* 0x0000000000207882 */ /* 0x000fe20000000000 */
[----:B------:R-:W-:Y:S01]  /*2290*/  UMOV UR33, 0x10000000 ;  /* 0x1000000000217882 */ /* 0x000fe20000000000 */
[----:B------:R-:W-:Y:S01]  /*22a0*/  UMOV UR11, UR35 ;  /* 0x00000023000b7c82 */ /* 0x000fe20008000000 */
[----:B------:R-:W-:Y:S01]  /*22b0*/  UMOV UR12, UR36 ;  /* 0x00000024000c7c82 */ /* 0x000fe20008000000 */
[----:B------:R-:W-:Y:S01]  /*22c0*/  UMOV UR20, UR36 ;  /* 0x0000002400147c82 */ /* 0x000fe20008000000 */
[----:B------:R-:W-:Y:S01]  /*22d0*/  UMOV UR17, UR9 ;  /* 0x0000000900117c82 */ /* 0x000fe20008000000 */
[----:B------:R-:W-:Y:S01]  /*22e0*/  UMOV UR18, UR10 ;  /* 0x0000000a00127c82 */ /* 0x000fe20008000000 */
[----:B------:R-:W-:Y:S01]  /*22f0*/  UTMALDG.3D.2CTA [UR8], [UR14], desc[UR32] ;  /* 0x000020080e0075b4 */ /* 0x000fe20008211000 */
[----:B------:R2:W-:Y:S02]  /*2300*/  UTMALDG.3D.MULTICAST.2CTA [UR16], [UR22], UR4, desc[UR32] ;  /* 0x00002010160073b4 */ /* 0x0005e40008211804 */
[----:B--2---:R-:W-:Y:S01]  /*2310*/  UMOV UR4, UR6 ;  /* 0x0000000600047c82 */ /* 0x004fe20008000000 */
[----:B------:R-:W-:Y:S05]  /*2320*/  BRA.U UP0, `(.L_x_39) ;  /* 0xfffffffd00487547 */ /* 0x000fea000b83ffff */
.L_x_33:
[C---:B------:R-:W-:Y:S01]  /*2330*/  LEA R3, R11.reuse, UR13, 0x3 ;  /* 0x0000000d0b037c11 */ /* 0x040fe2000f8e18ff */
[----:B------:R-:W-:Y:S01]  /*2340*/  NOP ;  /* 0x0000000000007918 */ /* 0x000fe20000000000 */
[----:B-1--4-:R-:W-:Y:S02]  /*2350*/  SHF.L.U32 R0, R10, 0x1f, RZ ;  /* 0x0000001f0a007819 */ /* 0x012fe400000006ff */
[----:B------:R-:W-:Y:S02]  /*2360*/  LEA R4, R11, UR13, 0x4 ;  /* 0x0000000d0b047c11 */ /* 0x000fe4000f8e20ff */
[----:B---3--:R-:W1:Y:S02]  /*2370*/  SYNCS.PHASECHK.TRANS64.TRYWAIT P0, [R3+URZ+0xc0], R0 ;  /* 0x0000c000030075a7 */ /* 0x008e6400080011ff */
[----:B-1----:R-:W-:Y:S05]  /*2380*/  @!P0 BRA `(.L_x_40) ;  /* 0x00000058005c8947 */ /* 0x002fea0003800000 */
.L_x_123:
[----:B------:R-:W3:Y:S01]  /*2390*/  LDS.128 R4, [R4+0x150] ;  /* 0x0001500004047984 */ /* 0x000ee20000000c00 */
[----:B------:R-:W-:Y:S01]  /*23a0*/  UISETP.GE.AND UP0, UPT, UR42, 0x1, UPT ;  /* 0x000000012a00788c */ /* 0x000fe2000bf06270 */
[----:B------:R-:W-:Y:S01]  /*23b0*/  @!PT LDS RZ, [RZ] ;  /* 0x00000000fffff984 */ /* 0x000fe20000000800 */
[----:B------:R-:W-:Y:S01]  /*23c0*/  @!PT LDS RZ, [RZ] ;  /* 0x00000000fffff984 */ /* 0x000fe20000000800 */
[----:B------:R-:W-:Y:S01]  /*23d0*/  @!PT LDS RZ, [RZ] ;  /* 0x00000000fffff984 */ /* 0x000fe20000000800 */
[----:B------:R-:W-:Y:S01]  /*23e0*/  @!PT LDS RZ, [RZ] ;  /* 0x00000000fffff984 */ /* 0x000fe20000000800 */
[----:B------:R4:W-:Y:S06]  /*23f0*/  MEMBAR.ALL.CTA ;  /* 0x0000000000007992 */ /* 0x0009ec0000008000 */
[----:B----4-:R-:W4:Y:S01]  /*2400*/  FENCE.VIEW.ASYNC.S ;  /* 0x00000000000073c6 */ /* 0x010f220000000000 */
[----:B---3--:R-:W-:-:S13]  /*2410*/  LOP3.LUT P0, RZ, R6, 0x1, RZ, 0xc0, !PT ;  /* 0x0000000106ff7812 */ /* 0x008fda000780c0ff */
[----:B----4-:R-:W-:Y:S01]  /*2420*/  VOTEU.ANY UP1, P0 ;  /* 0x0000000000ff7886 */ /* 0x010fe20000020100 */
[----:B------:R-:W-:-:S13]  /*2430*/  PLOP3.LUT P0, PT, PT, PT, UP1, 0x80, 0x8 ;  /* 0x000000000008781c */ /* 0x000fda0003f0f018 */
[----:B-1----:R-:W-:Y:S02]  /*2440*/  @P0 LOP3.LUT R0, R5, 0xffff, RZ, 0xc0, !PT ;  /* 0x0000ffff05000812 */ /* 0x002fe400078ec0ff */
[----:B------:R-:W-:Y:S02]  /*2450*/  @P0 MOV R2, R4 ;  /* 0x0000000400020202 */ /* 0x000fe40000000f00 */
[----:B------:R-:W-:Y:S01]  /*2460*/  @P0 R2UR UR5, R0 ;  /* 0x00000000000502ca */ /* 0x000fe200000e0000 */
[----:B------:R-:W-:Y:S01]  /*2470*/  VIADD R0, R3, 0xd0 ;  /* 0x000000d003007836 */ /* 0x000fe20000000000 */
[----:B------:R-:W-:Y:S02]  /*2480*/  @P0 SHF.R.U32.HI R4, RZ, 0x10, R5 ;  /* 0x00000010ff040819 */ /* 0x000fe40000011605 */
[----:B------:R-:W-:Y:S02]  /*2490*/  @P0 R2UR UR7, R2 ;  /* 0x00000000020702ca */ /* 0x000fe400000e0000 */
[----:B------:R-:W-:-:S02]  /*24a0*/  PRMT R0, RZ, 0x654, R0 ;  /* 0x00000654ff007816 */ /* 0x000fc40000000000 */
[----:B------:R-:W-:Y:S02]  /*24b0*/  @P0 R2UR UR4, R4 ;  /* 0x00000000040402ca */ /* 0x000fe400000e0000 */
[----:B------:R1:W-:Y:S03]  /*24c0*/  SYNCS.ARRIVE.TRANS64.RED.A1T0 RZ, [R0+URZ], RZ ;  /* 0x000000ff00ff79a7 */ /* 0x0003e600081004ff */
[----:B------:R-:W-:-:S04]  /*24d0*/  @UP1 UMOV UR31, UR5 ;  /* 0x00000005001f1c82 */ /* 0x000fc80008000000 */
[----:B------:R-:W-:-:S04]  /*24e0*/  @UP1 UMOV UR37, UR7 ;  /* 0x0000000700251c82 */ /* 0x000fc80008000000 */
[----:B------:R-:W-:Y:S01]  /*24f0*/  @UP1 UMOV UR36, UR4 ;  /* 0x0000000400241c82 */ /* 0x000fe20008000000 */
[----:B------:R-:W-:Y:S05]  /*2500*/  BRA.U !UP0, `(.L_x_41) ;  /* 0x0000000108d47547 */ /* 0x000fea000b800000 */
[----:B------:R-:W2:Y:S01]  /*2510*/  LDCU.128 UR16, c[0x0][0xb10] ;  /* 0x00016200ff1077ac */ /* 0x000ea20008000c00 */
[----:B------:R-:W3:Y:S01]  /*2520*/  LDCU UR12, c[0x0][0xb20] ;  /* 0x00016400ff0c77ac */ /* 0x000ee20008000800 */
[----:B------:R-:W4:Y:S01]  /*2530*/  LDCU UR20, c[0x0][0xb0c] ;  /* 0x00016180ff1477ac */ /* 0x000f220008000800 */
[----:B------:R-:W1:Y:S01]  /*2540*/  LDCU.64 UR8, c[0x0][0xb28] ;  /* 0x00016500ff0877ac */ /* 0x000e620008000a00 */
[----:B------:R-:W-:Y:S02]  /*2550*/  UISETP.NE.AND UP3, UPT, UR42, 0x1, UPT ;  /* 0x000000012a00788c */ /* 0x000fe4000bf65270 */
[----:B--2---:R-:W-:Y:S02]  /*2560*/  UIMAD.WIDE.U32 UR10, UR38, UR19, URZ ;  /* 0x00000013260a72a5 */ /* 0x004fe4000f8e00ff */
[----:B------:R-:W-:Y:S02]  /*2570*/  UIMAD.WIDE.U32 UR4, UR39, UR16, URZ ;  /* 0x00000010270472a5 */ /* 0x000fe4000f8e00ff */
[----:B------:R-:W-:-:S02]  /*2580*/  UISETP.NE.AND UP0, UPT, UR18, 0x1, UPT ;  /* 0x000000011200788c */ /* 0x000fc4000bf05270 */
[----:B------:R-:W-:Y:S01]  /*2590*/  UIMAD.WIDE.U32 UR22, UR31, UR19, URZ ;  /* 0x000000131f1672a5 */ /* 0x000fe2000f8e00ff */
[----:B------:R-:W-:Y:S02]  /*25a0*/  UMOV UR10, UR11 ;  /* 0x0000000b000a7c82 */ /* 0x000fe40008000000 */
[----:B------:R-:W-:Y:S01]  /*25b0*/  UMOV UR4, UR5 ;  /* 0x0000000500047c82 */ /* 0x000fe20008000000 */
[----:B---3--:R-:W-:Y:S02]  /*25c0*/  USHF.R.U32.HI UR10, URZ, UR12, UR10 ;  /* 0x0000000cff0a7299 */ /* 0x008fe4000801160a */
[----:B----4-:R-:W-:Y:S02]  /*25d0*/  UISETP.NE.AND UP2, UPT, UR20, 0x1, UPT ;  /* 0x000000011400788c */ /* 0x010fe4000bf45270 */
[----:B------:R-:W-:Y:S02]  /*25e0*/  USHF.R.U32.HI UR4, URZ, UR17, UR4 ;  /* 0x00000011ff047299 */ /* 0x000fe40008011604 */
[----:B------:R-:W-:-:S02]  /*25f0*/  USEL UR5, UR38, UR10, !UP0 ;  /* 0x0000000a26057287 */ /* 0x000fc4000c000000 */
[----:B------:R-:W-:Y:S02]  /*2600*/  USEL UR7, UR39, UR4, !UP2 ;  /* 0x0000000427077287 */ /* 0x000fe4000d000000 */
[----:B-1----:R-:W-:Y:S01]  /*2610*/  UIMAD.WIDE.U32 UR10, UR5, UR8, URZ ;  /* 0x00000008050a72a5 */ /* 0x002fe2000f8e00ff */
[----:B------:R-:W-:Y:S01]  /*2620*/  UMOV UR4, UR23 ;  /* 0x0000001700047c82 */ /* 0x000fe20008000000 */
[----:B------:R-:W-:Y:S02]  /*2630*/  UIMAD.WIDE.U32 UR14, UR37, UR16, URZ ;  /* 0x00000010250e72a5 */ /* 0x000fe4000f8e00ff */
[----:B------:R-:W-:-:S03]  /*2640*/  UIMAD.WIDE.U32 UR22, UR7, UR8, URZ ;  /* 0x00000008071672a5 */ /* 0x000fc6000f8e00ff */
[----:B------:R-:W-:Y:S01]  /*2650*/  UMOV UR10, UR11 ;  /* 0x0000000b000a7c82 */ /* 0x000fe20008000000 */
[----:B------:R-:W-:Y:S02]  /*2660*/  USHF.R.U32.HI UR4, URZ, UR12, UR4 ;  /* 0x0000000cff047299 */ /* 0x000fe40008011604 */
[----:B------:R-:W-:Y:S01]  /*2670*/  @UP3 USHF.R.U32.HI UR5, URZ, UR9, UR10 ;  /* 0x00000009ff053299 */ /* 0x000fe2000801160a */
[----:B------:R-:W-:Y:S01]  /*2680*/  UMOV UR14, UR15 ;  /* 0x0000000f000e7c82 */ /* 0x000fe20008000000 */
[----:B------:R-:W-:Y:S01]  /*2690*/  UMOV UR22, UR23 ;  /* 0x0000001700167c82 */ /* 0x000fe20008000000 */
[----:B------:R-:W-:Y:S02]  /*26a0*/  USHF.R.U32.HI UR17, URZ, UR17, UR14 ;  /* 0x00000011ff117299 */ /* 0x000fe4000801160e */
[----:B------:R-:W-:Y:S02]  /*26b0*/  USEL UR4, UR31, UR4, !UP0 ;  /* 0x000000041f047287 */ /* 0x000fe4000c000000 */
[----:B------:R-:W-:-:S02]  /*26c0*/  @UP3 USHF.R.U32.HI UR7, URZ, UR9, UR22 ;  /* 0x00000009ff073299 */ /* 0x000fc40008011616 */
[----:B------:R-:W-:Y:S02]  /*26d0*/  UIMAD UR10, UR42, UR5, URZ ;  /* 0x000000052a0a72a4 */ /* 0x000fe4000f8e02ff */
[----:B------:R-:W-:Y:S02]  /*26e0*/  USEL UR5, UR37, UR17, !UP2 ;  /* 0x0000001125057287 */ /* 0x000fe4000d000000 */
[----:B------:R-:W-:Y:S02]  /*26f0*/  UIMAD UR12, UR42, UR7, URZ ;  /* 0x000000072a0c72a4 */ /* 0x000fe4000f8e02ff */
[----:B------:R-:W-:Y:S02]  /*2700*/  UISETP.GE.AND UP0, UPT, UR4, UR10, UPT ;  /* 0x0000000a0400728c */ /* 0x000fe4000bf06270 */
[----:B------:R-:W-:Y:S02]  /*2710*/  UIMAD.WIDE.U32 UR10, UR4, UR8, URZ ;  /* 0x00000008040a72a5 */ /* 0x000fe4000f8e00ff */
[----:B------:R-:W-:-:S02]  /*2720*/  UISETP.GE.OR UP0, UPT, UR5, UR12, UP0 ;  /* 0x0000000c0500728c */ /* 0x000fc40008706670 */
[----:B------:R-:W-:Y:S02]  /*2730*/  UIMAD.WIDE.U32 UR14, UR5, UR8, URZ ;  /* 0x00000008050e72a5 */ /* 0x000fe4000f8e00ff */
[----:B------:R-:W-:Y:S01]  /*2740*/  UIADD3 UR12, UPT, UPT, -UR5, URZ, URZ ;  /* 0x000000ff050c7290 */ /* 0x000fe2000fffe1ff */
[----:B------:R-:W-:Y:S01]  /*2750*/  UMOV UR10, UR11 ;  /* 0x0000000b000a7c82 */ /* 0x000fe20008000000 */
[----:B------:R-:W-:Y:S02]  /*2760*/  UIADD3 UR11, UPT, UPT, -UR4, URZ, URZ ;  /* 0x000000ff040b7290 */ /* 0x000fe4000fffe1ff */
        /* <DEDUP_REMOVED lines=15> */
.L_x_41:
[----:B------:R-:W3:Y:S02]  /*2860*/  LDCU UR4, c[0x0][0xb30] ;  /* 0x00016600ff0477ac */ /* 0x000ee40008000800 */
[----:B---3--:R-:W-:-:S09]  /*2870*/  UISETP.NE.AND UP0, UPT, UR4, 0x1, UPT ;  /* 0x000000010400788c */ /* 0x008fd2000bf05270 */
[----:B------:R-:W-:Y:S05]  /*2880*/  BRA.U UP0, `(.L_x_42) ;  /* 0x0000000100447547 */ /* 0x000fea000b800000 */
[----:B------:R-:W3:Y:S01]  /*2890*/  LDCU.128 UR16, c[0x0][0xb10] ;  /* 0x00016200ff1077ac */ /* 0x000ee20008000c00 */
[----:B------:R-:W4:Y:S01]  /*28a0*/  LDCU UR10, c[0x0][0xb0c] ;  /* 0x00016180ff0a77ac */ /* 0x000f220008000800 */
[----:B------:R-:W1:Y:S01]  /*28b0*/  LDCU UR7, c[0x0][0xb20] ;  /* 0x00016400ff0777ac */ /* 0x000e620008000800 */
[----:B---3--:R-:W-:Y:S02]  /*28c0*/  UIMAD.WIDE.U32 UR8, UR37, UR16, URZ ;  /* 0x00000010250872a5 */ /* 0x008fe4000f8e00ff */
[----:B------:R-:W-:Y:S02]  /*28d0*/  UIMAD.WIDE.U32 UR4, UR31, UR19, URZ ;  /* 0x000000131f0472a5 */ /* 0x000fe4000f8e00ff */
[----:B----4-:R-:W-:Y:S02]  /*28e0*/  UISETP.NE.AND UP2, UPT, UR10, 0x1, UPT ;  /* 0x000000010a00788c */ /* 0x010fe4000bf45270 */
[----:B------:R-:W-:Y:S01]  /*28f0*/  UISETP.NE.AND UP0, UPT, UR18, 0x1, UPT ;  /* 0x000000011200788c */ /* 0x000fe2000bf05270 */
[----:B------:R-:W-:-:S02]  /*2900*/  UMOV UR8, UR9 ;  /* 0x0000000900087c82 */ /* 0x000fc40008000000 */
[----:B------:R-:W-:Y:S01]  /*2910*/  UMOV UR4, UR5 ;  /* 0x0000000500047c82 */ /* 0x000fe20008000000 */
[----:B------:R-:W-:Y:S02]  /*2920*/  USHF.R.U32.HI UR17, URZ, UR17, UR8 ;  /* 0x00000011ff117299 */ /* 0x000fe40008011608 */
[----:B-1----:R-:W-:Y:S02]  /*2930*/  USHF.R.U32.HI UR4, URZ, UR7, UR4 ;  /* 0x00000007ff047299 */ /* 0x002fe40008011604 */
[----:B------:R-:W-:Y:S02]  /*2940*/  USEL UR5, UR37, UR17, !UP2 ;  /* 0x0000001125057287 */ /* 0x000fe4000d000000 */
[----:B------:R-:W-:-:S04]  /*2950*/  USEL UR4, UR31, UR4, !UP0 ;  /* 0x000000041f047287 */ /* 0x000fc8000c000000 */
[----:B------:R-:W-:Y:S02]  /*2960*/  UIADD3 UR7, UPT, UPT, UR5, -UR4, URZ ;  /* 0x8000000405077290 */ /* 0x000fe4000fffe0ff */
[----:B------:R-:W-:Y:S02]  /*2970*/  UIADD3 UR4, UPT, UPT, -UR5, UR4, URZ ;  /* 0x0000000405047290 */ /* 0x000fe4000fffe1ff */
[----:B------:R-:W-:Y:S02]  /*2980*/  UIMAD UR31, UR7, UR18, UR31 ;  /* 0x00000012071f72a4 */ /* 0x000fe4000f8e021f */
[----:B------:R-:W-:-:S12]  /*2990*/  UIMAD UR37, UR4, UR10, UR37 ;  /* 0x0000000a042572a4 */ /* 0x000fd8000f8e0225 */
.L_x_42:
[----:B------:R-:W-:Y:S01]  /*29a0*/  VIADD R11, R11, 0x1 ;  /* 0x000000010b0b7836 */ /* 0x000fe20000000000 */
[----:B------:R-:W-:Y:S01]  /*29b0*/  PLOP3.LUT P1, PT, PT, PT, PT, 0x80, 0x8 ;  /* 0x000000000008781c */ /* 0x000fe20003f2f070 */
[----:B------:R-:W-:Y:S02]  /*29c0*/  UIADD3 UR45, UPT, UPT, UR37, UR55, URZ ;  /* 0x00000037252d7290 */ /* 0x000fe4000fffe0ff */
[----:B------:R-:W-:Y:S01]  /*29d0*/  UIADD3 UR46, UPT, UPT, UR31, UR59, URZ ;  /* 0x0000003b1f2e7290 */ /* 0x000fe2000fffe0ff */
[----:B------:R-:W-:-:S04]  /*29e0*/  ISETP.NE.AND P0, PT, R11, 0x2, PT ;  /* 0x000000020b00780c */ /* 0x000fc80003f05270 */
[----:B-1----:R-:W-:Y:S02]  /*29f0*/  SEL R0, RZ, 0x1, P0 ;  /* 0x00000001ff007807 */ /* 0x002fe40000000000 */
[----:B------:R-:W-:Y:S02]  /*2a00*/  SEL R11, R11, RZ, P0 ;  /* 0x000000ff0b0b7207 */ /* 0x000fe40000000000 */
[----:B------:R-:W-:Y:S01]  /*2a10*/  LOP3.LUT R10, R10, R0, RZ, 0x3c, !PT ;  /* 0x000000000a0a7212 */ /* 0x000fe200078e3cff */
[----:B------:R-:W-:Y:S06]  /*2a20*/  BRA.U UP1, `(.L_x_43) ;  /* 0xfffffff101447547 */ /* 0x000fec000b83ffff */
[----:B------:R-:W-:Y:S01]  /*2a30*/  UIADD3 UR13, UPT, UPT, UR13, 0x50, URZ ;  /* 0x000000500d0d7890 */ /* 0x000fe2000fffe0ff */
[----:B------:R-:W-:-:S03]  /*2a40*/  SHF.L.U32 R2, R12, 0x1f, RZ ;  /* 0x0000001f0c027819 */ /* 0x000fc600000006ff */
[----:B------:R-:W-:-:S09]  /*2a50*/  ULEA UR4, UR6, UR13, 0x3 ;  /* 0x0000000d06047291 */ /* 0x000fd2000f8e18ff */
[----:B------:R-:W1:Y:S02]  /*2a60*/  SYNCS.PHASECHK.TRANS64.TRYWAIT P0, [UR4], R2 ;  /* 0x00000002ff0075a7 */ /* 0x000e640008001104 */
[----:B-1----:R-:W-:Y:S05]  /*2a70*/  @!P0 BRA `(.L_x_44) ;  /* 0x0000005000b48947 */ /* 0x002fea0003800000 */
.L_x_125:
[----:B------:R-:W-:-:S04]  /*2a80*/  UIADD3 UR4, UPT, UPT, UR6, 0x1, URZ ;  /* 0x0000000106047890 */ /* 0x000fc8000fffe0ff */
[----:B------:R-:W-:-:S04]  /*2a90*/  UISETP.NE.AND UP0, UPT, UR4, 0xa, UPT ;  /* 0x0000000a0400788c */ /* 0x000fc8000bf05270 */
[----:B------:R-:W-:Y:S02]  /*2aa0*/  USEL UR6, URZ, 0x1, UP0 ;  /* 0x00000001ff067887 */ /* 0x000fe40008000000 */
[----:B------:R-:W-:-:S04]  /*2ab0*/  USEL UR4, UR4, URZ, UP0 ;  /* 0x000000ff04047287 */ /* 0x000fc80008000000 */
[----:B------:R-:W-:Y:S01]  /*2ac0*/  ULEA UR5, UR4, UR13, 0x3 ;  /* 0x0000000d04057291 */ /* 0x000fe2000f8e18ff */
[----:B-1----:R-:W-:-:S04]  /*2ad0*/  LOP3.LUT R2, R12, UR6, RZ, 0x3c, !PT ;  /* 0x000000060c027c12 */ /* 0x002fc8000f8e3cff */
[----:B------:R-:W-:-:S04]  /*2ae0*/  SHF.L.U32 R3, R2, 0x1f, RZ ;  /* 0x0000001f02037819 */ /* 0x000fc800000006ff */
[----:B------:R-:W1:Y:S02]  /*2af0*/  SYNCS.PHASECHK.TRANS64.TRYWAIT P0, [UR5], R3 ;  /* 0x00000003ff0075a7 */ /* 0x000e640008001105 */
[----:B-1----:R-:W-:Y:S05]  /*2b00*/  @!P0 BRA `(.L_x_45) ;  /* 0x0000005000a88947 */ /* 0x002fea0003800000 */
.L_x_127:
[----:B------:R-:W-:-:S04]  /*2b10*/  UIADD3 UR4, UPT, UPT, UR4, 0x1, URZ ;  /* 0x0000000104047890 */ /* 0x000fc8000fffe0ff */
[----:B------:R-:W-:-:S04]  /*2b20*/  UISETP.NE.AND UP0, UPT, UR4, 0xa, UPT ;  /* 0x0000000a0400788c */ /* 0x000fc8000bf05270 */
[----:B------:R-:W-:Y:S02]  /*2b30*/  USEL UR6, URZ, 0x1, UP0 ;  /* 0x00000001ff067887 */ /* 0x000fe40008000000 */
[----:B------:R-:W-:-:S04]  /*2b40*/  USEL UR4, UR4, URZ, UP0 ;  /* 0x000000ff04047287 */ /* 0x000fc80008000000 */
[----:B------:R-:W-:Y:S01]  /*2b50*/  ULEA UR5, UR4, UR13, 0x3 ;  /* 0x0000000d04057291 */ /* 0x000fe2000f8e18ff */
[----:B------:R-:W-:-:S04]  /*2b60*/  LOP3.LUT R2, R2, UR6, RZ, 0x3c, !PT ;  /* 0x0000000602027c12 */ /* 0x000fc8000f8e3cff */
[----:B-1----:R-:W-:-:S04]  /*2b70*/  SHF.L.U32 R3, R2, 0x1f, RZ ;  /* 0x0000001f02037819 */ /* 0x002fc800000006ff */
[----:B------:R-:W1:Y:S02]  /*2b80*/  SYNCS.PHASECHK.TRANS64.TRYWAIT P0, [UR5], R3 ;  /* 0x00000003ff0075a7 */ /* 0x000e640008001105 */
[----:B-1----:R-:W-:Y:S05]  /*2b90*/  @!P0 BRA `(.L_x_46) ;  /* 0x00000050009c8947 */ /* 0x002fea0003800000 */
.L_x_129:
        /* <DEDUP_REMOVED lines=9> */
.L_x_131:
        /* <DEDUP_REMOVED lines=9> */
.L_x_133:
        /* <DEDUP_REMOVED lines=9> */
.L_x_135:
        /* <DEDUP_REMOVED lines=9> */
.L_x_137:
        /* <DEDUP_REMOVED lines=9> */
.L_x_139:
        /* <DEDUP_REMOVED lines=9> */
.L_x_141:
[----:B------:R-:W-:-:S04]  /*2f00*/  UIADD3 UR4, UPT, UPT, UR4, 0x1, URZ ;  /* 0x0000000104047890 */ /* 0x000fc8000fffe0ff */
[----:B------:R-:W-:-:S04]  /*2f10*/  UISETP.NE.AND UP0, UPT, UR4, 0xa, UPT ;  /* 0x0000000a0400788c */ /* 0x000fc8000bf05270 */
[----:B------:R-:W-:Y:S02]  /*2f20*/  USEL UR5, URZ, 0x1, UP0 ;  /* 0x00000001ff057887 */ /* 0x000fe40008000000 */
[----:B------:R-:W-:-:S04]  /*2f30*/  USEL UR4, UR4, URZ, UP0 ;  /* 0x000000ff04047287 */ /* 0x000fc80008000000 */
[----:B------:R-:W-:Y:S01]  /*2f40*/  ULEA UR4, UR4, UR13, 0x3 ;  /* 0x0000000d04047291 */ /* 0x000fe2000f8e18ff */
[----:B------:R-:W-:-:S04]  /*2f50*/  LOP3.LUT R2, R2, UR5, RZ, 0x3c, !PT ;  /* 0x0000000502027c12 */ /* 0x000fc8000f8e3cff */
[----:B------:R-:W-:Y:S01]  /*2f60*/  SHF.L.U32 R2, R2, 0x1f, RZ ;  /* 0x0000001f02027819 */ /* 0x000fe200000006ff */
[----:B-1----:R-:W-:-:S07]  /*2f70*/  IMAD.U32 R0, RZ, RZ, UR4 ;  /* 0x00000004ff007e24 */ /* 0x002fce000f8e00ff */
.L_x_53:
[----:B-1----:R1:W3:Y:S02]  /*2f80*/  SYNCS.PHASECHK.TRANS64.TRYWAIT P0, [R0+URZ], R2 ;  /* 0x00000002000075a7 */ /* 0x0022e400080011ff */
[----:B---3--:R-:W-:Y:S05]  /*2f90*/  @!P0 NANOSLEEP.SYNCS 0x989680 ;  /* 0x009896800000895d */ /* 0x008fea0003900000 */
[----:B------:R-:W3:Y:S02]  /*2fa0*/  @!P0 SYNCS.PHASECHK.TRANS64 P0, [R0+URZ], R2 ;  /* 0x00000002000085a7 */ /* 0x000ee400080010ff */
[----:B--23--:R-:W-:Y:S05]  /*2fb0*/  @P0 EXIT ;  /* 0x000000000000094d */ /* 0x00cfea0003800000 */
[----:B------:R-:W-:Y:S05]  /*2fc0*/  BRA `(.L_x_53) ;  /* 0xfffffffc00ec7947 */ /* 0x000fea000383ffff */
.L_x_23:
[----:B------:R-:W2:Y:S02]  /*2fd0*/  S2UR UR4, SR_CgaCtaId ;  /* 0x00000000000479c3 */ /* 0x000ea40000008800 */
[----:B--2---:R-:W-:-:S04]  /*2fe0*/  UISETP.NE.AND UP0, UPT, UR4, URZ, UPT ;  /* 0x000000ff0400728c */ /* 0x004fc8000bf05270 */
[----:B------:R-:W-:-:S09]  /*2ff0*/  UISETP.NE.OR UP0, UPT, UR13, 0x1, UP0 ;  /* 0x000000010d00788c */ /* 0x000fd20008705670 */
[----:B------:R-:W-:Y:S05]  /*3000*/  BRA.U UP0, `(.L_x_54) ;  /* 0x00000005004c7547 */ /* 0x000fea000b800000 */
[----:B------:R-:W2:Y:S01]  /*3010*/  S2UR UR5, SR_CgaCtaId ;  /* 0x00000000000579c3 */ /* 0x000ea20000008800 */
[----:B------:R-:W-:Y:S01]  /*3020*/  UMOV UR4, 0x400 ;  /* 0x0000040000047882 */ /* 0x000fe20000000000 */
[----:B------:R-:W-:Y:S01]  /*3030*/  ISETP.GE.U32.AND P2, PT, R0, 0x8, PT ;  /* 0x000000080000780c */ /* 0x000fe20003f46070 */
[----:B------:R-:W-:Y:S01]  /*3040*/  IMAD.MOV.U32 R12, RZ, RZ, 0x1 ;  /* 0x00000001ff0c7424 */ /* 0x000fe200078e00ff */
[----:B------:R-:W-:Y:S02]  /*3050*/  CS2R R10, SRZ ;  /* 0x00000000000a7805 */ /* 0x000fe4000001ff00 */
[----:B------:R-:W-:Y:S01]  /*3060*/  CS2R R8, SRZ ;  /* 0x0000000000087805 */ /* 0x000fe2000001ff00 */
[----:B--2---:R-:W-:-:S03]  /*3070*/  ULEA UR6, UR5, UR4, 0x18 ;  /* 0x0000000405067291 */ /* 0x004fc6000f8ec0ff */
[----:B------:R-:W-:-:S09]  /*3080*/  UMOV UR5, URZ ;  /* 0x000000ff00057c82 */ /* 0x000fd20008000000 */
.L_x_58:
[----:B------:R-:W-:Y:S02]  /*3090*/  LEA R2, R8, UR6, 0x3 ;  /* 0x0000000608027c11 */ /* 0x000fe4000f8e18ff */
[----:B------:R-:W-:-:S03]  /*30a0*/  SHF.L.U32 R4, R9, 0x1f, RZ ;  /* 0x0000001f09047819 */ /* 0x000fc600000006ff */
[----:B------:R-:W-:Y:S01]  /*30b0*/  VIADD R5, R2, 0x130 ;  /* 0x0000013002057836 */ /* 0x000fe20000000000 */
[----:B------:R-:W2:Y:S02]  /*30c0*/  SYNCS.PHASECHK.TRANS64.TRYWAIT P0, [R2+URZ+0x120], R4 ;  /* 0x00012004020075a7 */ /* 0x000ea400080011ff */
[----:B--2---:R-:W-:Y:S05]  /*30d0*/  @!P0 BRA `(.L_x_55) ;  /* 0x0000004c00f48947 */ /* 0x004fea0003800000 */
.L_x_142:
[----:B------:R-:W-:Y:S01]  /*30e0*/  ULEA UR4, UR5, UR6, 0x3 ;  /* 0x0000000605047291 */ /* 0x000fe2000f8e18ff */
[----:B--2---:R-:W-:Y:S01]  /*30f0*/  PRMT R2, RZ, 0x654, R5 ;  /* 0x00000654ff027816 */ /* 0x004fe20000000005 */
[----:B------:R-:W-:Y:S01]  /*3100*/  @!P2 IMAD.MOV.U32 R4, RZ, RZ, 0x10 ;  /* 0x00000010ff04a424 */ /* 0x000fe200078e00ff */
[----:B------:R-:W-:Y:S01]  /*3110*/  SHF.L.U32 R5, R12, 0x1f, RZ ;  /* 0x0000001f0c057819 */ /* 0x000fe200000006ff */
[----:B------:R-:W-:Y:S01]  /*3120*/  UIADD3 UR7, UPT, UPT, UR4, 0xc0, URZ ;  /* 0x000000c004077890 */ /* 0x000fe2000fffe0ff */
[----:B------:R2:W-:Y:S05]  /*3130*/  SYNCS.ARRIVE.TRANS64.RED.A1T0 RZ, [R2+URZ], RZ ;  /* 0x000000ff02ff79a7 */ /* 0x0005ea00081004ff */
[----:B------:R-:W-:Y:S01]  /*3140*/  IMAD.U32 R6, RZ, RZ, UR7 ;  /* 0x00000007ff067e24 */ /* 0x000fe2000f8e00ff */
[----:B------:R-:W3:Y:S04]  /*3150*/  SYNCS.PHASECHK.TRANS64.TRYWAIT P0, [UR4+0xd0], R5 ;  /* 0x0000d005ff0075a7 */ /* 0x000ee80008001104 */
[----:B------:R-:W-:Y:S01]  /*3160*/  PRMT R6, R0, 0x654, R6 ;  /* 0x0000065400067816 */ /* 0x000fe20000000006 */
[----:B--23--:R-:W-:Y:S06]  /*3170*/  @!P0 BRA `(.L_x_56) ;  /* 0x0000004c00e08947 */ /* 0x00cfec0003800000 */
.L_x_144:
[----:B------:R-:W-:Y:S01]  /*3180*/  ULEA UR8, UR5, UR6, 0x4 ;  /* 0x0000000605087291 */ /* 0x000fe2000f8e20ff */
[----:B------:R-:W-:Y:S01]  /*3190*/  SEL R3, R6, R3, !P2 ;  /* 0x0000000306037207 */ /* 0x000fe20005000000 */
[----:B------:R-:W-:Y:S01]  /*31a0*/  UIADD3 UR9, UPT, UPT, UR4, 0xc0, URZ ;  /* 0x000000c004097890 */ /* 0x000fe2000fffe0ff */
[----:B--2---:R-:W-:Y:S01]  /*31b0*/  LEA R2, R11, UR6, 0x3 ;  /* 0x000000060b027c11 */ /* 0x004fe2000f8e18ff */
[----:B------:R-:W-:Y:S01]  /*31c0*/  UIADD3 UR8, UPT, UPT, UR8, 0x150, URZ ;  /* 0x0000015008087890 */ /* 0x000fe2000fffe0ff */
[----:B------:R2:W-:Y:S01]  /*31d0*/  @!P2 SYNCS.ARRIVE.TRANS64.RED RZ, [R3+URZ], R4 ;  /* 0x0000000403ffa9a7 */ /* 0x0005e200080004ff */
[----:B------:R-:W-:Y:S01]  /*31e0*/  UIADD3 UR4, UPT, UPT, UR5, 0x1, URZ ;  /* 0x0000000105047890 */ /* 0x000fe2000fffe0ff */
[----:B------:R-:W-:-:S03]  /*31f0*/  VIADD R8, R8, 0x1 ;  /* 0x0000000108087836 */ /* 0x000fc60000000000 */
[----:B------:R-:W-:Y:S02]  /*3200*/  UISETP.NE.AND UP0, UPT, UR4, 0x2, UPT ;  /* 0x000000020400788c */ /* 0x000fe4000bf05270 */
[----:B------:R-:W-:Y:S01]  /*3210*/  ISETP.NE.AND P0, PT, R8, 0x2, PT ;  /* 0x000000020800780c */ /* 0x000fe20003f05270 */
[----:B------:R-:W-:Y:S06]  /*3220*/  UGETNEXTWORKID.BROADCAST [UR8], [UR9] ;  /* 0x00000000080073ca */ /* 0x000fec0008000100 */
[----:B------:R-:W-:Y:S02]  /*3230*/  USEL UR7, URZ, 0x1, UP0 ;  /* 0x00000001ff077887 */ /* 0x000fe40008000000 */
[----:B------:R-:W-:-:S04]  /*3240*/  USEL UR5, UR4, URZ, UP0 ;  /* 0x000000ff04057287 */ /* 0x000fc80008000000 */
[----:B------:R-:W-:Y:S02]  /*3250*/  LOP3.LUT R12, R12, UR7, RZ, 0x3c, !PT ;  /* 0x000000070c0c7c12 */ /* 0x000fe4000f8e3cff */
[----:B--2---:R-:W-:-:S04]  /*3260*/  SHF.L.U32 R4, R10, 0x1f, RZ ;  /* 0x0000001f0a047819 */ /* 0x004fc800000006ff */
[----:B------:R-:W2:Y:S02]  /*3270*/  SYNCS.PHASECHK.TRANS64.TRYWAIT P1, [R2+URZ+0xc0], R4 ;  /* 0x0000c004020075a7 */ /* 0x000ea400080211ff */
[----:B--2---:R-:W-:Y:S05]  /*3280*/  @!P1 BRA `(.L_x_57) ;  /* 0x0000004c00b49947 */ /* 0x004fea0003800000 */
.L_x_145:
[C---:B--2---:R-:W-:Y:S01]  /*3290*/  LEA R4, R11.reuse, UR6, 0x4 ;  /* 0x000000060b047c11 */ /* 0x044fe2000f8e20ff */
[----:B------:R-:W-:Y:S01]  /*32a0*/  VIADD R2, R2, 0xd0 ;  /* 0x000000d002027836 */ /* 0x000fe20000000000 */
[----:B------:R-:W-:Y:S01]  /*32b0*/  SEL R8, R8, RZ, P0 ;  /* 0x000000ff08087207 */ /* 0x000fe20000000000 */
[----:B------:R-:W-:-:S03]  /*32c0*/  VIADD R11, R11, 0x1 ;  /* 0x000000010b0b7836 */ /* 0x000fc60000000000 */
[----:B------:R-:W2:Y:S01]  /*32d0*/  LDS.128 R4, [R4+0x150] ;  /* 0x0001500004047984 */ /* 0x000ea20000000c00 */
[----:B------:R-:W-:Y:S02]  /*32e0*/  PRMT R2, RZ, 0x654, R2 ;  /* 0x00000654ff027816 */ /* 0x000fe40000000002 */
[C---:B------:R-:W-:Y:S01]  /*32f0*/  ISETP.NE.AND P1, PT, R11.reuse, 0x2, PT ;  /* 0x000000020b00780c */ /* 0x040fe20003f25270 */
[----:B------:R-:W-:Y:S01]  /*3300*/  @!PT LDS RZ, [RZ] ;  /* 0x00000000fffff984 */ /* 0x000fe20000000800 */
[----:B------:R-:W-:Y:S01]  /*3310*/  @!PT LDS RZ, [RZ] ;  /* 0x00000000fffff984 */ /* 0x000fe20000000800 */
[----:B------:R-:W-:Y:S01]  /*3320*/  @!PT LDS RZ, [RZ] ;  /* 0x00000000fffff984 */ /* 0x000fe20000000800 */
[----:B------:R-:W-:Y:S01]  /*3330*/  @!PT LDS RZ, [RZ] ;  /* 0x00000000fffff984 */ /* 0x000fe20000000800 */
[----:B------:R3:W-:Y:S06]  /*3340*/  MEMBAR.ALL.CTA ;  /* 0x0000000000007992 */ /* 0x0007ec0000008000 */
[----:B---3--:R-:W3:Y:S01]  /*3350*/  FENCE.VIEW.ASYNC.S ;  /* 0x00000000000073c6 */ /* 0x008ee20000000000 */
[----:B------:R-:W-:Y:S01]  /*3360*/  SEL R11, R11, RZ, P1 ;  /* 0x000000ff0b0b7207 */ /* 0x000fe20000800000 */
[----:B---3--:R3:W-:Y:S01]  /*3370*/  SYNCS.ARRIVE.TRANS64.RED.A1T0 RZ, [R2+URZ], RZ ;  /* 0x000000ff02ff79a7 */ /* 0x0087e200081004ff */
[----:B--2---:R-:W-:-:S02]  /*3380*/  LOP3.LUT P3, RZ, R6, 0x1, RZ, 0xc0, !PT ;  /* 0x0000000106ff7812 */ /* 0x004fc4000786c0ff */
[----:B------:R-:W-:-:S04]  /*3390*/  SEL R4, RZ, 0x1, P1 ;  /* 0x00000001ff047807 */ /* 0x000fc80000800000 */
[----:B------:R-:W-:Y:S02]  /*33a0*/  LOP3.LUT R10, R10, R4, RZ, 0x3c, !PT ;  /* 0x000000040a0a7212 */ /* 0x000fe400078e3cff */
[----:B---3--:R-:W-:-:S04]  /*33b0*/  SEL R2, RZ, 0x1, P0 ;  /* 0x00000001ff027807 */ /* 0x008fc80000000000 */
[----:B------:R-:W-:Y:S01]  /*33c0*/  LOP3.LUT R9, R9, R2, RZ, 0x3c, !PT ;  /* 0x0000000209097212 */ /* 0x000fe200078e3cff */
[----:B------:R-:W-:Y:S06]  /*33d0*/  @P3 BRA `(.L_x_58) ;  /* 0xfffffffc002c3947 */ /* 0x000fec000383ffff */
[----:B------:R-:W-:Y:S01]  /*33e0*/  ULEA UR4, UR5, UR6, 0x3 ;  /* 0x0000000605047291 */ /* 0x000fe2000f8e18ff */
[----:B------:R-:W-:-:S08]  /*33f0*/  SHF.L.U32 R2, R12, 0x1f, RZ ;  /* 0x0000001f0c027819 */ /* 0x000fd000000006ff */
[----:B------:R-:W2:Y:S02]  /*3400*/  SYNCS.PHASECHK.TRANS64 P0, [UR4+0xd0], R2 ;  /* 0x0000d002ff0075a7 */ /* 0x000ea40008001004 */
[----:B--2---:R-:W-:Y:S05]  /*3410*/  @P0 BRA `(.L_x_59) ;  /* 0x0000000000080947 */ /* 0x004fea0003800000 */
[----:B------:R-:W2:Y:S02]  /*3420*/  SYNCS.PHASECHK.TRANS64.TRYWAIT P0, [UR4+0xd0], R2 ;  /* 0x0000d002ff0075a7 */ /* 0x000ea40008001104 */
[----:B--2---:R-:W-:Y:S05]  /*3430*/  @!P0 BRA `(.L_x_60) ;  /* 0x0000004c005c8947 */ /* 0x004fea0003800000 */
.L_x_59:
[----:B------:R-:W-:-:S04]  /*3440*/  UIADD3 UR7, UPT, UPT, UR5, 0x1, URZ ;  /* 0x0000000105077890 */ /* 0x000fc8000fffe0ff */
[----:B------:R-:W-:-:S04]  /*3450*/  UISETP.NE.AND UP0, UPT, UR7, 0x2, UPT ;  /* 0x000000020700788c */ /* 0x000fc8000bf05270 */
[----:B------:R-:W-:Y:S02]  /*3460*/  USEL UR8, URZ, 0x1, UP0 ;  /* 0x00000001ff087887 */ /* 0x000fe40008000000 */
[----:B------:R-:W-:-:S04]  /*3470*/  USEL UR7, UR7, URZ, UP0 ;  /* 0x000000ff07077287 */ /* 0x000fc80008000000 */
[----:B------:R-:W-:Y:S01]  /*3480*/  ULEA UR7, UR7, UR6, 0x3 ;  /* 0x0000000607077291 */ /* 0x000fe2000f8e18ff */
[----:B--2---:R-:W-:-:S04]  /*3490*/  LOP3.LUT R2, R12, UR8, RZ, 0x3c, !PT ;  /* 0x000000080c027c12 */ /* 0x004fc8000f8e3cff */
[----:B------:R-:W-:-:S04]  /*34a0*/  SHF.L.U32 R0, R2, 0x1f, RZ ;  /* 0x0000001f02007819 */ /* 0x000fc800000006ff */
[----:B------:R-:W2:Y:S02]  /*34b0*/  SYNCS.PHASECHK.TRANS64 P0, [UR7+0xd0], R0 ;  /* 0x0000d000ff0075a7 */ /* 0x000ea40008001007 */
[----:B-12---:R-:W-:Y:S05]  /*34c0*/  @P0 EXIT ;  /* 0x000000000000094d */ /* 0x006fea0003800000 */
[----:B------:R-:W-:Y:S02]  /*34d0*/  SHF.L.U32 R2, R2, 0x1f, RZ ;  /* 0x0000001f02027819 */ /* 0x000fe400000006ff */
[----:B------:R-:W-:-:S07]  /*34e0*/  MOV R0, UR7 ;  /* 0x0000000700007c02 */ /* 0x000fce0008000f00 */
.L_x_61:
[----:B-1----:R1:W2:Y:S02]  /*34f0*/  SYNCS.PHASECHK.TRANS64.TRYWAIT P0, [R0+URZ+0xd0], R2 ;  /* 0x0000d002000075a7 */ /* 0x0022a400080011ff */
[----:B--2---:R-:W-:Y:S05]  /*3500*/  @!P0 NANOSLEEP.SYNCS 0x989680 ;  /* 0x009896800000895d */ /* 0x004fea0003900000 */
[----:B------:R-:W2:Y:S02]  /*3510*/  @!P0 SYNCS.PHASECHK.TRANS64 P0, [R0+URZ+0xd0], R2 ;  /* 0x0000d002000085a7 */ /* 0x000ea400080010ff */
[----:B--2---:R-:W-:Y:S05]  /*3520*/  @P0 EXIT ;  /* 0x000000000000094d */ /* 0x004fea0003800000 */
[----:B------:R-:W-:Y:S05]  /*3530*/  BRA `(.L_x_61) ;  /* 0xfffffffc00ec7947 */ /* 0x000fea000383ffff */
.L_x_54:
[----:B------:R-:W-:Y:S05]  /*3540*/  BRA.U UP5, `(.L_x_62) ;  /* 0x0000001105dc7547 */ /* 0x000fea000b800000 */
[----:B------:R-:W2:Y:S01]  /*3550*/  S2UR UR7, SR_CgaCtaId ;  /* 0x00000000000779c3 */ /* 0x000ea20000008800 */
[----:B------:R-:W-:Y:S01]  /*3560*/  UMOV UR4, 0x40 ;  /* 0x0000004000047882 */ /* 0x000fe20000000000 */
[----:B------:R-:W-:Y:S01]  /*3570*/  NOP ;  /* 0x0000000000007918 */ /* 0x000fe20000000000 */
[----:B------:R-:W-:Y:S01]  /*3580*/  UMOV UR6, 0x400 ;  /* 0x0000040000067882 */ /* 0x000fe20000000000 */
[----:B--2---:R-:W-:Y:S02]  /*3590*/  ULEA UR5, UR7, UR4, 0x18 ;  /* 0x0000000407057291 */ /* 0x004fe4000f8ec0ff */
[----:B------:R-:W-:-:S07]  /*35a0*/  ULEA UR6, UR7, UR6, 0x18 ;  /* 0x0000000607067291 */ /* 0x000fce000f8ec0ff */
[----:B------:R-:W2:Y:S02]  /*35b0*/  LDS.U8 R0, [UR5+0x1c] ;  /* 0x00001c05ff007984 */ /* 0x000ea40008000000 */
[----:B--2---:R-:W-:-:S13]  /*35c0*/  ISETP.NE.AND P0, PT, R0, RZ, PT ;  /* 0x000000ff0000720c */ /* 0x004fda0003f05270 */
[----:B------:R-:W-:Y:S05]  /*35d0*/  @P0 BRA `(.L_x_63) ;  /* 0x0000000400080947 */ /* 0x000fea0003800000 */
[----:B------:R-:W-:Y:S02]  /*35e0*/  UISETP.NE.U32.AND UP1, UPT, UR48, 0x1, UPT ;  /* 0x000000013000788c */ /* 0x000fe4000bf25070 */
[----:B------:R-:W-:-:S07]  /*35f0*/  UIADD3 UR7, UPT, UPT, UR5, 0x8, URZ ;  /* 0x0000000805077890 */ /* 0x000fce000fffe0ff */
[----:B------:R-:W-:Y:S05]  /*3600*/  BRA.U !UP1, `(.L_x_64) ;  /* 0x00000001099c7547 */ /* 0x000fea000b800000 */
[----:B------:R-:W-:Y:S01]  /*3610*/  ELECT P0, URZ, PT ;  /* 0x0000000000ff782f */ /* 0x000fe20003800000 */
[----:B------:R-:W-:-:S12]  /*3620*/  BSSY B0, `(.L_x_64) ;  /* 0x0000025000007945 */ /* 0x000fd80003800000 */
[----:B------:R-:W-:Y:S05]  /*3630*/  @!P0 BRA `(.L_x_65) ;  /* 0x00000000008c8947 */ /* 0x000fea0003800000 */
[----:B------:R-:W-:-:S05]  /*3640*/  UMOV UR4, 0x10 ;  /* 0x0000001000047882 */ /* 0x000fca0000000000 */
[----:B------:R-:W-:Y:S04]  /*3650*/  DEPBAR.LE SB2, 0x36 ;  /* 0x0000ad800000791a */ /* 0x000fe80000000000 */
[----:B------:R-:W2:Y:S02]  /*3660*/  UTCATOMSWS.2CTA.FIND_AND_SET.ALIGN UP0, UR4, UR4 ;  /* 0x00000004000475e3 */ /* 0x000ea40008200800 */
[----:B--2---:R-:W-:Y:S01]  /*3670*/  MOV R10, UR4 ;  /* 0x00000004000a7c02 */ /* 0x004fe20008000f00 */
[----:B------:R-:W-:Y:S06]  /*3680*/  BRA.U UP0, `(.L_x_66) ;  /* 0x0000000100187547 */ /* 0x000fec000b800000 */
.L_x_67:
[----:B------:R-:W-:Y:S05]  /*3690*/  NANOSLEEP 0x64 ;  /* 0x000000640000795d */ /* 0x000fea0003800000 */
[----:B------:R-:W-:-:S05]  /*36a0*/  UMOV UR4, 0x10 ;  /* 0x0000001000047882 */ /* 0x000fca0000000000 */
[----:B------:R-:W-:Y:S04]  /*36b0*/  DEPBAR.LE SB2, 0x36 ;  /* 0x0000ad800000791a */ /* 0x000fe80000000000 */
[----:B------:R-:W2:Y:S02]  /*36c0*/  UTCATOMSWS.2CTA.FIND_AND_SET.ALIGN UP0, UR4, UR4 ;  /* 0x00000004000475e3 */ /* 0x000ea40008200800 */
[----:B--2---:R-:W-:Y:S01]  /*36d0*/  MOV R10, UR4 ;  /* 0x00000004000a7c02 */ /* 0x004fe20008000f00 */
[----:B------:R-:W-:Y:S05]  /*36e0*/  BRA.U !UP0, `(.L_x_67) ;  /* 0xfffffffd08e87547 */ /* 0x000fea000b83ffff */
.L_x_66:
[----:B------:R-:W2:Y:S01]  /*36f0*/  LDS R6, [UR5+0x10] ;  /* 0x00001005ff067984 */ /* 0x000ea20008000800 */
[----:B------:R-:W-:Y:S01]  /*3700*/  IMAD.U32 R0, RZ, RZ, UR6 ;  /* 0x00000006ff007e24 */ /* 0x000fe2000f8e00ff */
[----:B------:R-:W-:-:S03]  /*3710*/  MOV R4, UR47 ;  /* 0x0000002f00047c02 */ /* 0x000fc60008000f00 */
[----:B------:R-:W-:Y:S01]  /*3720*/  VIADD R0, R0, 0x170 ;  /* 0x0000017000007836 */ /* 0x000fe20000000000 */
[----:B--2---:R-:W-:-:S04]  /*3730*/  SHF.L.U32 R6, R6, 0x1f, RZ ;  /* 0x0000001f06067819 */ /* 0x004fc800000006ff */
[----:B------:R-:W2:Y:S02]  /*3740*/  SYNCS.PHASECHK.TRANS64.TRYWAIT P0, [UR5+0x8], R6 ;  /* 0x00000806ff0075a7 */ /* 0x000ea40008001105 */
[----:B--2---:R-:W-:Y:S05]  /*3750*/  @P0 BRA `(.L_x_68) ;  /* 0x0000000000080947 */ /* 0x004fea0003800000 */
[----:B------:R-:W2:Y:S02]  /*3760*/  SYNCS.PHASECHK.TRANS64.TRYWAIT P0, [UR5+0x8], R6 ;  /* 0x00000806ff0075a7 */ /* 0x000ea40008001105 */
[----:B--2---:R-:W-:Y:S05]  /*3770*/  @!P0 BRA `(.L_x_69) ;  /* 0x0000004800a48947 */ /* 0x004fea0003800000 */
.L_x_68:
[----:B------:R-:W-:Y:S01]  /*3780*/  PRMT R4, R4, 0x654, R0 ;  /* 0x0000065404047816 */ /* 0x000fe20000000000 */
[----:B------:R-:W-:Y:S01]  /*3790*/  HFMA2 R0, -RZ, RZ, 0, 5.9604644775390625e-08 ;  /* 0x00000001ff007431 */ /* 0x000fe200000001ff */
[----:B------:R-:W-:Y:S01]  /*37a0*/  UPRMT UR4, UR47, 0x654, UR7 ;  /* 0x000006542f047896 */ /* 0x000fe20008000007 */
[----:B------:R-:W-:Y:S02]  /*37b0*/  IMAD.MOV.U32 R8, RZ, RZ, 0xffff ;  /* 0x0000ffffff087424 */ /* 0x000fe400078e00ff */
[----:B--2---:R-:W-:Y:S02]  /*37c0*/  IMAD.MOV.U32 R6, RZ, RZ, 0x4 ;  /* 0x00000004ff067424 */ /* 0x004fe400078e00ff */
[----:B------:R-:W-:Y:S01]  /*37d0*/  IMAD.SHL.U32 R9, R10, 0x20, RZ ;  /* 0x000000200a097824 */ /* 0x000fe200078e00ff */
[----:B------:R-:W-:Y:S02]  /*37e0*/  MOV R5, UR4 ;  /* 0x0000000400057c02 */ /* 0x000fe40008000f00 */
[-C--:B------:R-:W-:Y:S01]  /*37f0*/  SHF.L.U32 R8, R8, R10.reuse, RZ ;  /* 0x0000000a08087219 */ /* 0x080fe200000006ff */
[----:B------:R2:W-:Y:S01]  /*3800*/  SYNCS.ARRIVE.TRANS64.RED RZ, [UR4], R6 ;  /* 0x00000006ffff79a7 */ /* 0x0005e20008000404 */
[----:B------:R-:W-:Y:S01]  /*3810*/  SHF.L.U32 R7, R0, R10, RZ ;  /* 0x0000000a00077219 */ /* 0x000fe200000006ff */
[----:B------:R2:W-:Y:S04]  /*3820*/  STS [UR6+0x170], R9 ;  /* 0x00017009ff007988 */ /* 0x0005e80008000806 */
[----:B------:R2:W-:Y:S04]  /*3830*/  STAS [R4.64], R10 ;  /* 0x0000000a04007dbd */ /* 0x0005e8000c0008ff */
[----:B------:R2:W-:Y:S04]  /*3840*/  ATOMS.OR RZ, [UR5+0x14], R8 ;  /* 0x00001408ffff798c */ /* 0x0005e8000b000005 */
[----:B------:R2:W-:Y:S04]  /*3850*/  ATOMS.OR RZ, [UR5+0x18], R7 ;  /* 0x00001807ffff798c */ /* 0x0005e8000b000005 */
[----:B------:R2:W-:Y:S02]  /*3860*/  ATOMS.XOR RZ, [UR5+0x10], R0 ;  /* 0x00001000ffff798c */ /* 0x0005e4000b800005 */
.L_x_65:
[----:B-1----:R-:W-:Y:S05]  /*3870*/  BSYNC B0 ;  /* 0x0000000000007941 */ /* 0x002fea0003800000 */
.L_x_64:
[----:B------:R-:W-:Y:S05]  /*3880*/  BRA.U UP1, `(.L_x_70) ;  /* 0x00000001016c7547 */ /* 0x000fea000b800000 */
[----:B------:R-:W-:-:S03]  /*3890*/  UMOV UR4, 0xffffffff ;  /* 0xffffffff00047882 */ /* 0x000fc60000000000 */
[----:B------:R-:W-:Y:S05]  /*38a0*/  BRA.DIV UR4, `(.L_x_71) ;  /* 0x0000004a04707947 */ /* 0x000fea000b800000 */
[----:B------:R-:W-:-:S13]  /*38b0*/  ELECT P0, URZ, PT ;  /* 0x0000000000ff782f */ /* 0x000fda0003800000 */
.L_x_149:
[----:B------:R-:W-:Y:S05]  /*38c0*/  @!P0 BRA `(.L_x_70) ;  /* 0x00000000005c8947 */ /* 0x000fea0003800000 */
[----:B--2---:R-:W2:Y:S02]  /*38d0*/  LDS R4, [UR5+0x10] ;  /* 0x00001005ff047984 */ /* 0x004ea40008000800 */
[----:B--2---:R-:W-:-:S04]  /*38e0*/  SHF.L.U32 R4, R4, 0x1f, RZ ;  /* 0x0000001f04047819 */ /* 0x004fc800000006ff */
[----:B------:R-:W2:Y:S02]  /*38f0*/  SYNCS.PHASECHK.TRANS64.TRYWAIT P0, [UR5+0x8], R4 ;  /* 0x00000804ff0075a7 */ /* 0x000ea40008001105 */
[----:B--2---:R-:W-:Y:S05]  /*3900*/  @P0 BRA `(.L_x_72) ;  /* 0x0000000000080947 */ /* 0x004fea0003800000 */
[----:B------:R-:W2:Y:S02]  /*3910*/  SYNCS.PHASECHK.TRANS64.TRYWAIT P0, [UR5+0x8], R4 ;  /* 0x00000804ff0075a7 */ /* 0x000ea40008001105 */
[----:B--2---:R-:W-:Y:S05]  /*3920*/  @!P0 BRA `(.L_x_73) ;  /* 0x0000004800748947 */ /* 0x004fea0003800000 */
.L_x_72:
[----:B------:R-:W3:Y:S01]  /*3930*/  LDS R6, [UR6+0x170] ;  /* 0x00017006ff067984 */ /* 0x000ee20008000800 */
[----:B--2---:R-:W-:Y:S02]  /*3940*/  HFMA2 R0, -RZ, RZ, 0, 5.9604644775390625e-08 ;  /* 0x00000001ff007431 */ /* 0x004fe400000001ff */
[----:B------:R-:W-:Y:S01]  /*3950*/  IMAD.MOV.U32 R4, RZ, RZ, 0xffff ;  /* 0x0000ffffff047424 */ /* 0x000fe200078e00ff */
[----:B------:R-:W-:Y:S01]  /*3960*/  UPRMT UR4, UR47, 0x654, UR7 ;  /* 0x000006542f047896 */ /* 0x000fe20008000007 */
[----:B---3--:R-:W-:-:S03]  /*3970*/  IMAD.SHL.U32 R5, R6, 0x20, RZ ;  /* 0x0000002006057824 */ /* 0x008fc600078e00ff */
[-C--:B------:R-:W-:Y:S02]  /*3980*/  SHF.L.U32 R4, R4, R6.reuse, RZ ;  /* 0x0000000604047219 */ /* 0x080fe400000006ff */
[----:B------:R-:W-:Y:S01]  /*3990*/  SHF.L.U32 R6, R0, R6, RZ ;  /* 0x0000000600067219 */ /* 0x000fe200000006ff */
[----:B------:R3:W-:Y:S04]  /*39a0*/  STS [UR6+0x170], R5 ;  /* 0x00017005ff007988 */ /* 0x0007e80008000806 */
[----:B------:R3:W-:Y:S04]  /*39b0*/  ATOMS.OR RZ, [UR5+0x14], R4 ;  /* 0x00001404ffff798c */ /* 0x0007e8000b000005 */
[----:B------:R3:W-:Y:S01]  /*39c0*/  ATOMS.OR RZ, [UR5+0x18], R6 ;  /* 0x00001806ffff798c */ /* 0x0007e2000b000005 */
[----:B------:R-:W-:Y:S03]  /*39d0*/  SYNCS.ARRIVE.TRANS64.RED.A1T0 RZ, [UR4], RZ ;  /* 0x000000ffffff79a7 */ /* 0x000fe60008100404 */
[----:B------:R3:W-:Y:S01]  /*39e0*/  ATOMS.XOR RZ, [UR5+0x10], R0 ;  /* 0x00001000ffff798c */ /* 0x0007e2000b800005 */
[----:B------:R-:W-:Y:S05]  /*39f0*/  BRA `(.L_x_70) ;  /* 0x0000000000107947 */ /* 0x000fea0003800000 */
.L_x_63:
[----:B------:R-:W-:Y:S02]  /*3a00*/  MOV R0, 0xffffffff ;  /* 0xffffffff00007802 */ /* 0x000fe40000000f00 */
[----:B------:R-:W-:-:S03]  /*3a10*/  MOV R4, 0x3a40 ;  /* 0x00003a4000047802 */ /* 0x000fc60000000f00 */
[----:B------:R2:W-:Y:S04]  /*3a20*/  STS [UR6+0x170], R0 ;  /* 0x00017000ff007988 */ /* 0x0005e80008000806 */
[----:B-12--5:R-:W-:Y:S05]  /*3a30*/  CALL.REL.NOINC `($__internal_1_$__cuda_sm10x_tcgen05_guardrail_trap_phase_invalid_during_alloc) ;  /* 0x0000004c007c7944 */ /* 0x026fea0003c00000 */
.L_x_70:
[----:B------:R-:W-:Y:S05]  /*3a40*/  WARPSYNC.ALL ;  /* 0x0000000000007948 */ /* 0x000fea0003800000 */
[----:B------:R-:W4:Y:S01]  /*3a50*/  S2UR UR4, SR_CgaCtaId ;  /* 0x00000000000479c3 */ /* 0x000f220000008800 */
[----:B------:R-:W-:Y:S01]  /*3a60*/  UMOV UR26, 0x400 ;  /* 0x00000400001a7882 */ /* 0x000fe20000000000 */
[----:B------:R-:W-:-:S06]  /*3a70*/  NOP ;  /* 0x0000000000007918 */ /* 0x000fcc0000000000 */
[----:B------:R-:W-:Y:S06]  /*3a80*/  BAR.ARV 0x6, 0xa0 ;  /* 0x0182800000007b1d */ /* 0x000fec0000002000 */
[----:B------:R-:W1:Y:S01]  /*3a90*/  LDCU UR6, c[0x0][0x38c] ;  /* 0x00007180ff0677ac */ /* 0x000e620008000800 */
[----:B------:R-:W-:Y:S01]  /*3aa0*/  LOP3.LUT R3, R3, 0xffff, RZ, 0xc0, !PT ;  /* 0x0000ffff03037812 */ /* 0x000fe200078ec0ff */
[----:B--2---:R-:W-:Y:S01]  /*3ab0*/  IMAD.MOV.U32 R9, RZ, RZ, 0x1 ;  /* 0x00000001ff097424 */ /* 0x004fe200078e00ff */
[----:B------:R-:W-:Y:S01]  /*3ac0*/  LOP3.LUT R2, R2, 0xffff, RZ, 0xc0, !PT ;  /* 0x0000ffff02027812 */ /* 0x000fe200078ec0ff */
[----:B------:R-:W-:Y:S01]  /*3ad0*/  IMAD.MOV.U32 R8, RZ, RZ, RZ ;  /* 0x000000ffff087224 */ /* 0x000fe200078e00ff */
[----:B------:R-:W-:Y:S01]  /*3ae0*/  R2UR UR28, R3 ;  /* 0x00000000031c72ca */ /* 0x000fe200000e0000 */
[----:B------:R-:W-:Y:S01]  /*3af0*/  UMOV UR32, URZ ;  /* 0x000000ff00207c82 */ /* 0x000fe20008000000 */
[----:B------:R-:W-:-:S02]  /*3b00*/  R2UR UR42, R2 ;  /* 0x00000000022a72ca */ /* 0x000fc400000e0000 */
[----:B------:R-:W-:Y:S01]  /*3b10*/  CS2R R2, SRZ ;  /* 0x0000000000027805 */ /* 0x000fe2000001ff00 */
[----:B------:R-:W-:Y:S01]  /*3b20*/  UMOV UR23, URZ ;  /* 0x000000ff00177c82 */ /* 0x000fe20008000000 */
[----:B----4-:R-:W-:Y:S01]  /*3b30*/  ULEA UR26, UR4, UR26, 0x18 ;  /* 0x0000001a041a7291 */ /* 0x010fe2000f8ec0ff */
[----:B------:R-:W-:Y:S01]  /*3b40*/  UMOV UR22, URZ ;  /* 0x000000ff00167c82 */ /* 0x000fe20008000000 */
[----:B------:R-:W-:Y:S02]  /*3b50*/  UISETP.NE.AND UP3, UPT, UR48, URZ, UPT ;  /* 0x000000ff3000728c */ /* 0x000fe4000bf65270 */
[----:B------:R-:W-:Y:S02]  /*3b60*/  UIADD3 UR5, UPT, UPT, UR26, 0x4400, URZ ;  /* 0x000044001a057890 */ /* 0x000fe4000fffe0ff */
[----:B------:R-:W-:-:S03]  /*3b70*/  UIADD3 UR4, UPT, UPT, UR26, 0x2c400, URZ ;  /* 0x0002c4001a047890 */ /* 0x000fc6000fffe0ff */
[----:B---3--:R-:W2:Y:S01]  /*3b80*/  LDS R0, [UR26+0x170] ;  /* 0x0001701aff007984 */ /* 0x008ea20008000800 */
[----:B-1----:R-:W-:Y:S02]  /*3b90*/  UIADD3 UR6, UPT, UPT, UR6, 0x7f, URZ ;  /* 0x0000007f06067890 */ /* 0x002fe4000fffe0ff */
[----:B------:R-:W-:Y:S02]  /*3ba0*/  USHF.R.U32.HI UR5, URZ, 0x4, UR5 ;  /* 0x00000004ff057899 */ /* 0x000fe40008011605 */
[----:B------:R-:W-:Y:S02]  /*3bb0*/  USHF.R.S32.HI UR33, URZ, 0x1f, UR6 ;  /* 0x0000001fff217899 */ /* 0x000fe40008011406 */
[----:B------:R-:W-:Y:S02]  /*3bc0*/  USHF.R.U32.HI UR4, URZ, 0x4, UR4 ;  /* 0x00000004ff047899 */ /* 0x000fe40008011604 */
[----:B------:R-:W-:Y:S02]  /*3bd0*/  ULEA.HI UR33, UR33, UR6, URZ, 0x7 ;  /* 0x0000000621217291 */ /* 0x000fe4000f8f38ff */
[----:B------:R-:W-:-:S02]  /*3be0*/  ULOP3.LUT UR5, UR5, 0x3fff, URZ, 0xc0, !UPT ;  /* 0x00003fff05057892 */ /* 0x000fc4000f8ec0ff */
[----:B------:R-:W-:Y:S02]  /*3bf0*/  USHF.R.S32.HI UR33, URZ, 0x7, UR33 ;  /* 0x00000007ff217899 */ /* 0x000fe40008011421 */
[----:B------:R-:W-:Y:S02]  /*3c00*/  ULOP3.LUT UR30, UR4, 0x3fff, URZ, 0xc0, !UPT ;  /* 0x00003fff041e7892 */ /* 0x000fe4000f8ec0ff */
[----:B------:R-:W-:Y:S01]  /*3c10*/  UISETP.LT.AND UP0, UPT, UR33, 0x1, UPT ;  /* 0x000000012100788c */ /* 0x000fe2000bf01270 */
[----:B------:R-:W-:Y:S01]  /*3c20*/  UMOV UR40, 0x0 ;  /* 0x0000000000287882 */ /* 0x000fe20000000000 */
[----:B------:R-:W-:Y:S01]  /*3c30*/  UMOV UR41, 0x10100010 ;  /* 0x1010001000297882 */ /* 0x000fe20000000000 */
[----:B------:R-:W-:Y:S02]  /*3c40*/  ULOP3.LUT UR29, UR5, 0x10000, URZ, 0xfc, !UPT ;  /* 0x00010000051d7892 */ /* 0x000fe4000f8efcff */
[----:B------:R-:W-:Y:S02]  /*3c50*/  ULOP3.LUT UR30, UR30, 0x10000, URZ, 0xfc, !UPT ;  /* 0x000100001e1e7892 */ /* 0x000fe4000f8efcff */
[----:B------:R-:W-:Y:S01]  /*3c60*/  USEL UR43, UR33, 0x1, !UP0 ;  /* 0x00000001212b7887 */ /* 0x000fe2000c000000 */
[----:B------:R-:W-:Y:S01]  /*3c70*/  UMOV UR38, 0x0 ;  /* 0x0000000000267882 */ /* 0x000fe20000000000 */
[----:B------:R-:W-:Y:S01]  /*3c80*/  UMOV UR39, 0x10100010 ;  /* 0x1010001000277882 */ /* 0x000fe20000000000 */
[----:B------:R-:W-:Y:S01]  /*3c90*/  UMOV UR36, 0x0 ;  /* 0x0000000000247882 */ /* 0x000fe20000000000 */
[----:B------:R-:W-:Y:S01]  /*3ca0*/  UMOV UR37, 0x10100010 ;  /* 0x1010001000257882 */ /* 0x000fe20000000000 */
[----:B------:R-:W-:Y:S01]  /*3cb0*/  UMOV UR34, 0x0 ;  /* 0x0000000000227882 */ /* 0x000fe20000000000 */
[----:B------:R-:W-:Y:S01]  /*3cc0*/  UMOV UR35, 0x10100010 ;  /* 0x1010001000237882 */ /* 0x000fe20000000000 */
[----:B--2---:R-:W-:-:S15]  /*3cd0*/  R2UR UR44, R0 ;  /* 0x00000000002c72ca */ /* 0x004fde00000e0000 */
.L_x_81:
[C---:B------:R-:W-:Y:S02]  /*3ce0*/  LEA R0, R8.reuse, UR26, 0x3 ;  /* 0x0000001a08007c11 */ /* 0x040fe4000f8e18ff */
[----:B------:R-:W-:Y:S02]  /*3cf0*/  SHF.L.U32 R4, R3, 0x1f, RZ ;  /* 0x0000001f03047819 */ /* 0x000fe400000006ff */
[----:B------:R-:W-:Y:S02]  /*3d00*/  LEA R5, R8, UR26, 0x4 ;  /* 0x0000001a08057c11 */ /* 0x000fe4000f8e20ff */
[----:B------:R-:W1:Y:S02]  /*3d10*/  SYNCS.PHASECHK.TRANS64.TRYWAIT P0, [R0+URZ+0xc0], R4 ;  /* 0x0000c004000075a7 */ /* 0x000e6400080011ff */
[----:B-1-3--:R-:W-:Y:S05]  /*3d20*/  @!P0 BRA `(.L_x_74) ;  /* 0x00000044008c8947 */ /* 0x00afea0003800000 */
.L_x_150:
[----:B-1----:R-:W1:Y:S01]  /*3d30*/  LDS.128 R4, [R5+0x150] ;  /* 0x0001500005047984 */ /* 0x002e620000000c00 */
[----:B------:R-:W-:Y:S02]  /*3d40*/  VIADD R0, R0, 0xd0 ;  /* 0x000000d000007836 */ /* 0x000fe40000000000 */
[----:B------:R-:W-:Y:S01]  /*3d50*/  VIADD R8, R8, 0x1 ;  /* 0x0000000108087836 */ /* 0x000fe20000000000 */
[----:B------:R-:W-:Y:S01]  /*3d60*/  @!PT LDS RZ, [RZ] ;  /* 0x00000000fffff984 */ /* 0x000fe20000000800 */
[----:B------:R-:W-:Y:S01]  /*3d70*/  @!PT LDS RZ, [RZ] ;  /* 0x00000000fffff984 */ /* 0x000fe20000000800 */
[----:B------:R-:W-:Y:S01]  /*3d80*/  @!PT LDS RZ, [RZ] ;  /* 0x00000000fffff984 */ /* 0x000fe20000000800 */
[----:B------:R-:W-:Y:S01]  /*3d90*/  @!PT LDS RZ, [RZ] ;  /* 0x00000000fffff984 */ /* 0x000fe20000000800 */
[----:B------:R2:W-:Y:S06]  /*3da0*/  MEMBAR.ALL.CTA ;  /* 0x0000000000007992 */ /* 0x0005ec0000008000 */
[----:B--2---:R-:W2:Y:S01]  /*3db0*/  FENCE.VIEW.ASYNC.S ;  /* 0x00000000000073c6 */ /* 0x004ea20000000000 */
[----:B------:R-:W-:-:S04]  /*3dc0*/  PRMT R0, RZ, 0x654, R0 ;  /* 0x00000654ff007816 */ /* 0x000fc80000000000 */
[----:B--2---:R2:W-:Y:S01]  /*3dd0*/  SYNCS.ARRIVE.TRANS64.RED.A1T0 RZ, [R0+URZ], RZ ;  /* 0x000000ff00ff79a7 */ /* 0x0045e200081004ff */
[----:B-1----:R-:W-:Y:S01]  /*3de0*/  LOP3.LUT P1, RZ, R6, 0x1, RZ, 0xc0, !PT ;  /* 0x0000000106ff7812 */ /* 0x002fe2000782c0ff */
[----:B--2---:R-:W-:-:S12]  /*3df0*/  BRA.U UP3, `(.L_x_75) ;  /* 0x0000000503087547 */ /* 0x004fd8000b800000 */
[----:B------:R-:W1:Y:S01]  /*3e00*/  LDCU UR4, c[0x0][0x38c] ;  /* 0x00007180ff0477ac */ /* 0x000e620008000800 */
[----:B------:R-:W-:Y:S02]  /*3e10*/  PLOP3.LUT P2, PT, PT, PT, PT, 0x80, 0x8 ;  /* 0x000000000008781c */ /* 0x000fe40003f4f070 */
[----:B------:R-:W-:Y:S01]  /*3e20*/  SHF.L.U32 R4, R9, 0x1f, RZ ;  /* 0x0000001f09047819 */ /* 0x000fe200000006ff */
[----:B------:R-:W-:Y:S02]  /*3e30*/  ULEA UR31, UR32, UR26, 0x3 ;  /* 0x0000001a201f7291 */ /* 0x000fe4000f8e18ff */
[----:B------:R-:W-:Y:S02]  /*3e40*/  ULEA UR11, UR32, UR44, 0x6 ;  /* 0x0000002c200b7291 */ /* 0x000fe4000f8e30ff */
[----:B-1----:R-:W-:-:S06]  /*3e50*/  UISETP.GE.AND UP0, UPT, UR4, 0x1, UPT ;  /* 0x000000010400788c */ /* 0x002fcc000bf06270 */
[----:B------:R-:W-:-:S05]  /*3e60*/  PLOP3.LUT P0, PT, PT, PT, UP0, 0x80, 0x8 ;  /* 0x000000000008781c */ /* 0x000fca0003f0f008 */
[----:B------:R-:W-:-:S08]  /*3e70*/  @UP0 ULEA UR4, UR23, UR26, 0x3 ;  /* 0x0000001a17040291 */ /* 0x000fd0000f8e18ff */
[----:B------:R-:W-:-:S04]  /*3e80*/  @P0 SHF.L.U32 R0, R2, 0x1f, RZ ;  /* 0x0000001f02000819 */ /* 0x000fc800000006ff */
[----:B------:R1:W2:Y:S01]  /*3e90*/  @P0 SYNCS.PHASECHK.TRANS64.TRYWAIT P2, [UR4], R0 ;  /* 0x00000000ff0005a7 */ /* 0x0002a20008041104 */
[----:B------:R-:W3:Y:S02]  /*3ea0*/  SYNCS.PHASECHK.TRANS64.TRYWAIT P0, [UR31+0x100], R4 ;  /* 0x00010004ff0075a7 */ /* 0x000ee4000800111f */
[----:B-123--:R-:W-:Y:S05]  /*3eb0*/  @!P0 BRA `(.L_x_76) ;  /* 0x00000044003c8947 */ /* 0x00efea0003800000 */
.L_x_152:
[----:B------:R-:W-:Y:S01]  /*3ec0*/  UMOV UR27, UR22 ;  /* 0x00000016001b7c82 */ /* 0x000fe20008000000 */
[----:B------:R-:W-:Y:S05]  /*3ed0*/  BRA.U !UP0, `(.L_x_77) ;  /* 0x0000000108c07547 */ /* 0x000fea000b800000 */
[----:B------:R-:W-:Y:S02]  /*3ee0*/  UIADD3 UR27, UPT, UPT, UR43, UR22, URZ ;  /* 0x000000162b1b7290 */ /* 0x000fe4000fffe0ff */
[----:B------:R-:W-:Y:S01]  /*3ef0*/  UPLOP3.LUT UP2, UPT, UPT, UPT, UPT, 0x40, 0x4 ;  /* 0x000000000004789c */ /* 0x000fe20003f4e870 */
[----:B------:R-:W-:Y:S01]  /*3f00*/  UMOV UR24, UR33 ;  /* 0x0000002100187c82 */ /* 0x000fe20008000000 */
[----:B------:R-:W-:-:S09]  /*3f10*/  UMOV UR10, UR23 ;  /* 0x00000017000a7c82 */ /* 0x000fd20008000000 */
.L_x_80:
[----:B--2---:R-:W-:Y:S01]  /*3f20*/  ULEA UR5, UR10, UR26, 0x3 ;  /* 0x0000001a0a057291 */ /* 0x004fe2000f8e18ff */
[----:B---3--:R-:W-:Y:S11]  /*3f30*/  @P2 BRA `(.L_x_78) ;  /* 0x00000000000c2947 */ /* 0x008ff60003800000 */
[----:B-1----:R-:W-:Y:S04]  /*3f40*/  SHF.L.U32 R4, R2, 0x1f, RZ ;  /* 0x0000001f02047819 */ /* 0x002fe800000006ff */
[----:B------:R-:W1:Y:S02]  /*3f50*/  SYNCS.PHASECHK.TRANS64.TRYWAIT P0, [UR5], R4 ;  /* 0x00000004ff0075a7 */ /* 0x000e640008001105 */
[----:B-1----:R-:W-:Y:S05]  /*3f60*/  @!P0 BRA `(.L_x_79) ;  /* 0x0000004400288947 */ /* 0x002fea0003800000 */
.L_x_78:
[----:B------:R-:W-:Y:S01]  /*3f70*/  UISETP.NE.AND UP0, UPT, UR24, 0x1, UPT ;  /* 0x000000011800788c */ /* 0x000fe2000bf05270 */
[----:B------:R-:W-:Y:S01]  /*3f80*/  PLOP3.LUT P2, PT, PT, PT, PT, 0x80, 0x8 ;  /* 0x000000000008781c */ /* 0x000fe20003f4f070 */
[----:B------:R-:W-:Y:S02]  /*3f90*/  UIADD3 UR4, UPT, UPT, UR10, 0x1, URZ ;  /* 0x000000010a047890 */ /* 0x000fe4000fffe0ff */
[----:B------:R-:W-:Y:S02]  /*3fa0*/  UIADD3 UR25, UPT, UPT, UR5, 0x50, URZ ;  /* 0x0000005005197890 */ /* 0x000fe4000fffe0ff */
[----:B------:R-:W-:Y:S01]  /*3fb0*/  UISETP.NE.AND UP1, UPT, UR4, 0xa, UPT ;  /* 0x0000000a0400788c */ /* 0x000fe2000bf25270 */
[----:B------:R-:W-:Y:S01]  /*3fc0*/  PLOP3.LUT P0, PT, PT, PT, UP0, 0x80, 0x8 ;  /* 0x000000000008781c */ /* 0x000fe20003f0f008 */
[----:B------:R-:W-:Y:S02]  /*3fd0*/  UIADD3 UR22, UPT, UPT, UR22, 0x1, URZ ;  /* 0x0000000116167890 */ /* 0x000fe4000fffe0ff */
[----:B------:R-:W-:Y:S02]  /*3fe0*/  USEL UR6, URZ, 0x1, UP1 ;  /* 0x00000001ff067887 */ /* 0x000fe40008800000 */
[----:B------:R-:W-:Y:S02]  /*3ff0*/  USEL UR23, UR4, URZ, UP1 ;  /* 0x000000ff04177287 */ /* 0x000fe40008800000 */
[----:B------:R-:W-:Y:S02]  /*4000*/  UIADD3 UR24, UPT, UPT, UR24, -0x1, URZ ;  /* 0xffffffff18187890 */ /* 0x000fe4000fffe0ff */
[----:B------:R-:W-:Y:S01]  /*4010*/  @UP0 ULEA UR4, UR23, UR26, 0x3 ;  /* 0x0000001a17040291 */ /* 0x000fe2000f8e18ff */
[----:B------:R-:W-:Y:S01]  /*4020*/  LOP3.LUT R2, R2, UR6, RZ, 0x3c, !PT ;  /* 0x0000000602027c12 */ /* 0x000fe2000f8e3cff */
[----:B------:R-:W-:Y:S02]  /*4030*/  ULEA UR6, UR10, UR30, 0x8 ;  /* 0x0000001e0a067291 */ /* 0x000fe4000f8e40ff */
[----:B------:R-:W-:Y:S01]  /*4040*/  UISETP.NE.AND UP0, UPT, UR22, UR27, UPT ;  /* 0x0000001b1600728c */ /* 0x000fe2000bf05270 */
[----:B-1----:R-:W-:Y:S01]  /*4050*/  @P0 SHF.L.U32 R0, R2, 0x1f, RZ ;  /* 0x0000001f02000819 */ /* 0x002fe200000006ff */
[----:B------:R-:W-:Y:S02]  /*4060*/  UIADD3 UR20, UPT, UPT, UR6, 0x2, URZ ;  /* 0x0000000206147890 */ /* 0x000fe4000fffe0ff */
[----:B------:R-:W-:Y:S01]  /*4070*/  UIADD3 UR16, UPT, UPT, UR6, 0x4, URZ ;  /* 0x0000000406107890 */ /* 0x000fe2000fffe0ff */
[----:B------:R2:W3:Y:S01]  /*4080*/  @P0 SYNCS.PHASECHK.TRANS64.TRYWAIT P2, [UR4], R0 ;  /* 0x00000000ff0005a7 */ /* 0x0004e20008041104 */
[----:B------:R-:W-:Y:S02]  /*4090*/  ULEA UR4, UR10, UR29, 0xa ;  /* 0x0000001d0a047291 */ /* 0x000fe4000f8e50ff */
[----:B------:R-:W-:Y:S02]  /*40a0*/  UIADD3 UR12, UPT, UPT, UR6, 0x6, URZ ;  /* 0x00000006060c7890 */ /* 0x000fe4000fffe0ff */
[----:B------:R-:W-:Y:S02]  /*40b0*/  UIADD3 UR18, UPT, UPT, UR4, 0x2, URZ ;  /* 0x0000000204127890 */ /* 0x000fe4000fffe0ff */
[----:B------:R-:W-:Y:S02]  /*40c0*/  UIADD3 UR14, UPT, UPT, UR4, 0x4, URZ ;  /* 0x00000004040e7890 */ /* 0x000fe4000fffe0ff */
[----:B------:R-:W-:Y:S01]  /*40d0*/  UIADD3 UR8, UPT, UPT, UR4, 0x6, URZ ;  /* 0x0000000604087890 */ /* 0x000fe2000fffe0ff */
[----:B------:R-:W-:Y:S01]  /*40e0*/  UMOV UR7, 0x40004040 ;  /* 0x4000404000077882 */ /* 0x000fe20000000000 */
[----:B------:R-:W-:Y:S01]  /*40f0*/  UMOV UR5, 0x40004040 ;  /* 0x4000404000057882 */ /* 0x000fe20000000000 */
[----:B------:R-:W-:Y:S01]  /*4100*/  UMOV UR21, 0x40004040 ;  /* 0x4000404000157882 */ /* 0x000fe20000000000 */
[----:B------:R2:W-:Y:S01]  /*4110*/  UTCQMMA.2CTA gdesc[UR4], gdesc[UR6], tmem[UR11], tmem[UR40], idesc[UR41], UP2 ;  /* 0x00ff2806040075ea */ /* 0x0005e2000920030b */
[----:B------:R-:W-:Y:S01]  /*4120*/  UPLOP3.LUT UP2, UPT, UPT, UPT, UPT, 0x80, 0x8 ;  /* 0x000000000008789c */ /* 0x000fe20003f4f070 */
[----:B------:R-:W-:Y:S01]  /*4130*/  UMOV UR19, 0x40004040 ;  /* 0x4000404000137882 */ /* 0x000fe20000000000 */
[----:B------:R-:W-:Y:S01]  /*4140*/  UMOV UR17, 0x40004040 ;  /* 0x4000404000117882 */ /* 0x000fe20000000000 */
[----:B------:R2:W-:Y:S01]  /*4150*/  UTCQMMA.2CTA gdesc[UR18], gdesc[UR20], tmem[UR11], tmem[UR38], idesc[UR39], UPT ;  /* 0x00ff2614120075ea */ /* 0x0005e2000ba0030b */
[----:B------:R-:W-:Y:S01]  /*4160*/  UMOV UR15, 0x40004040 ;  /* 0x40004040000f7882 */ /* 0x000fe20000000000 */
[----:B------:R-:W-:Y:S01]  /*4170*/  UMOV UR13, 0x40004040 ;  /* 0x40004040000d7882 */ /* 0x000fe20000000000 */
[----:B------:R-:W-:Y:S01]  /*4180*/  UMOV UR9, 0x40004040 ;  /* 0x4000404000097882 */ /* 0x000fe20000000000 */
[----:B------:R2:W-:Y:S01]  /*4190*/  UTCQMMA.2CTA gdesc[UR14], gdesc[UR16], tmem[UR11], tmem[UR36], idesc[UR37], UPT ;  /* 0x00ff24100e0075ea */ /* 0x0005e2000ba0030b */
[----:B------:R2:W-:Y:S01]  /*41a0*/  UTCQMMA.2CTA gdesc[UR8], gdesc[UR12], tmem[UR11], tmem[UR34], idesc[UR35], UPT ;  /* 0x00ff220c080075ea */ /* 0x0005e2000ba0030b */
[----:B------:R2:W-:Y:S01]  /*41b0*/  UTCBAR.2CTA.MULTICAST [UR25], URZ, UR28 ;  /* 0x000000ff190073e9 */ /* 0x0005e2000820081c */
[----:B------:R-:W-:Y:S01]  /*41c0*/  UMOV UR10, UR23 ;  /* 0x00000017000a7c82 */ /* 0x000fe20008000000 */
[----:B------:R-:W-:Y:S05]  /*41d0*/  BRA.U UP0, `(.L_x_80) ;  /* 0xfffffffd00507547 */ /* 0x000fea000b83ffff */
.L_x_77:
[----:B--2---:R-:W-:Y:S01]  /*41e0*/  UIADD3 UR4, UPT, UPT, UR31, 0xe0, URZ ;  /* 0x000000e01f047890 */ /* 0x004fe2000fffe0ff */
[----:B------:R-:W-:-:S08]  /*41f0*/  UMOV UR22, UR27 ;  /* 0x0000001b00167c82 */ /* 0x000fd00008000000 */
[----:B------:R2:W-:Y:S01]  /*4200*/  UTCBAR.2CTA.MULTICAST [UR4], URZ, UR42 ;  /* 0x000000ff040073e9 */ /* 0x0005e2000820082a */
[----:B------:R-:W-:Y:S02]  /*4210*/  NOP ;  /* 0x0000000000007918 */ /* 0x000fe40000000000 */
.L_x_75:
[----:B--2---:R-:W-:Y:S01]  /*4220*/  UIADD3 UR4, UPT, UPT, UR32, 0x1, URZ ;  /* 0x0000000120047890 */ /* 0x004fe2000fffe0ff */
[----:B------:R-:W-:-:S03]  /*4230*/  ISETP.NE.AND P0, PT, R8, 0x2, PT ;  /* 0x000000020800780c */ /* 0x000fc60003f05270 */
[----:B------:R-:W-:Y:S01]  /*4240*/  UISETP.NE.AND UP0, UPT, UR4, 0x4, UPT ;  /* 0x000000040400788c */ /* 0x000fe2000bf05270 */
[----:B-1----:R-:W-:Y:S02]  /*4250*/  SEL R0, RZ, 0x1, P0 ;  /* 0x00000001ff007807 */ /* 0x002fe40000000000 */
[----:B------:R-:W-:Y:S01]  /*4260*/  SEL R8, R8, RZ, P0 ;  /* 0x000000ff08087207 */ /* 0x000fe20000000000 */
[----:B------:R-:W-:Y:S01]  /*4270*/  USEL UR5, URZ, 0x1, UP0 ;  /* 0x00000001ff057887 */ /* 0x000fe20008000000 */
[----:B------:R-:W-:Y:S01]  /*4280*/  LOP3.LUT R3, R3, R0, RZ, 0x3c, !PT ;  /* 0x0000000003037212 */ /* 0x000fe200078e3cff */
[----:B------:R-:W-:-:S04]  /*4290*/  USEL UR32, UR4, URZ, UP0 ;  /* 0x000000ff04207287 */ /* 0x000fc80008000000 */
[----:B------:R-:W-:Y:S01]  /*42a0*/  LOP3.LUT R9, R9, UR5, RZ, 0x3c, !PT ;  /* 0x0000000509097c12 */ /* 0x000fe2000f8e3cff */
[----:B------:R-:W-:Y:S07]  /*42b0*/  @P1 BRA `(.L_x_81) ;  /* 0xfffffff800881947 */ /* 0x000fee000383ffff */
[----:B------:R-:W1:Y:S01]  /*42c0*/  S2UR UR8, SR_CgaCtaId ;  /* 0x00000000000879c3 */ /* 0x000e620000008800 */
[----:B------:R-:W-:Y:S01]  /*42d0*/  ELECT P0, URZ, PT ;  /* 0x0000000000ff782f */ /* 0x000fe20003800000 */
[----:B------:R-:W-:Y:S01]  /*42e0*/  HFMA2 R0, -RZ, RZ, 0, 5.9604644775390625e-08 ;  /* 0x00000001ff007431 */ /* 0x000fe200000001ff */
[----:B------:R-:W-:-:S05]  /*42f0*/  UMOV UR4, 0x40 ;  /* 0x0000004000047882 */ /* 0x000fca0000000000 */
[----:B------:R-:W-:Y:S01]  /*4300*/  UVIRTCOUNT.DEALLOC.SMPOOL 0x80 ;  /* 0x000000800000784c */ /* 0x000fe20000000000 */
[----:B------:R-:W-:Y:S02]  /*4310*/  UISETP.NE.AND UP1, UPT, UR48, URZ, UPT ;  /* 0x000000ff3000728c */ /* 0x000fe4000bf25270 */
[----:B-1----:R-:W-:-:S09]  /*4320*/  ULEA UR8, UR8, UR4, 0x18 ;  /* 0x0000000408087291 */ /* 0x002fd2000f8ec0ff */
[----:B------:R1:W-:Y:S01]  /*4330*/  @P0 STS.U8 [UR8+0x1c], R0 ;  /* 0x00001c00ff000988 */ /* 0x0003e20008000008 */
[----:B------:R-:W-:Y:S05]  /*4340*/  BRA.U UP1, `(.L_x_82) ;  /* 0x0000000101a07547 */ /* 0x000fea000b800000 */
[----:B------:R-:W-:Y:S01]  /*4350*/  UIADD3 UR7, UPT, UPT, UR26, 0x100, URZ ;  /* 0x000001001a077890 */ /* 0x000fe2000fffe0ff */
[----:B------:R-:W-:-:S03]  /*4360*/  SHF.L.U32 R2, R9, 0x1f, RZ ;  /* 0x0000001f09027819 */ /* 0x000fc600000006ff */
[----:B------:R-:W-:-:S09]  /*4370*/  ULEA UR4, UR32, UR7, 0x3 ;  /* 0x0000000720047291 */ /* 0x000fd2000f8e18ff */
[----:B------:R-:W2:Y:S02]  /*4380*/  SYNCS.PHASECHK.TRANS64.TRYWAIT P0, [UR4], R2 ;  /* 0x00000002ff0075a7 */ /* 0x000ea40008001104 */
[----:B--2---:R-:W-:Y:S05]  /*4390*/  @!P0 BRA `(.L_x_83) ;  /* 0x0000004000348947 */ /* 0x004fea0003800000 */
.L_x_155:
        /* <DEDUP_REMOVED lines=9> */
.L_x_157:
        /* <DEDUP_REMOVED lines=9> */
.L_x_159:
[----:B------:R-:W-:-:S04]  /*44c0*/  UIADD3 UR4, UPT, UPT, UR4, 0x1, URZ ;  /* 0x0000000104047890 */ /* 0x000fc8000fffe0ff */
[----:B------:R-:W-:-:S04]  /*44d0*/  UISETP.NE.AND UP0, UPT, UR4, 0x4, UPT ;  /* 0x000000040400788c */ /* 0x000fc8000bf05270 */
[----:B------:R-:W-:Y:S02]  /*44e0*/  USEL UR5, URZ, 0x1, UP0 ;  /* 0x00000001ff057887 */ /* 0x000fe40008000000 */
[----:B------:R-:W-:-:S04]  /*44f0*/  USEL UR4, UR4, URZ, UP0 ;  /* 0x000000ff04047287 */ /* 0x000fc80008000000 */
[----:B------:R-:W-:Y:S01]  /*4500*/  ULEA UR4, UR4, UR7, 0x3 ;  /* 0x0000000704047291 */ /* 0x000fe2000f8e18ff */
[----:B------:R-:W-:-:S04]  /*4510*/  LOP3.LUT R2, R2, UR5, RZ, 0x3c, !PT ;  /* 0x0000000502027c12 */ /* 0x000fc8000f8e3cff */
[----:B------:R-:W-:Y:S01]  /*4520*/  SHF.L.U32 R2, R2, 0x1f, RZ ;  /* 0x0000001f02027819 */ /* 0x000fe200000006ff */
[----:B-1----:R-:W-:-:S04]  /*4530*/  IMAD.U32 R0, RZ, RZ, UR4 ;  /* 0x00000004ff007e24 */ /* 0x002fc8000f8e00ff */
[----:B------:R1:W2:Y:S03]  /*4540*/  SYNCS.PHASECHK.TRANS64.TRYWAIT P0, [R0+URZ], R2 ;  /* 0x00000002000075a7 */ /* 0x0002a600080011ff */
[----:B--2---:R-:W-:Y:S05]  /*4550*/  @!P0 NANOSLEEP.SYNCS 0x989680 ;  /* 0x009896800000895d */ /* 0x004fea0003900000 */
[----:B------:R-:W2:Y:S02]  /*4560*/  @!P0 SYNCS.PHASECHK.TRANS64 P0, [R0+URZ], R2 ;  /* 0x00000002000085a7 */ /* 0x000ea400080010ff */
[----:B--2---:R-:W-:Y:S05]  /*4570*/  @P0 BRA `(.L_x_86) ;  /* 0x0000000000200947 */ /* 0x004fea0003800000 */
.L_x_87:
[----:B--2---:R2:W4:Y:S02]  /*4580*/  SYNCS.PHASECHK.TRANS64.TRYWAIT P0, [R0+URZ], R2 ;  /* 0x00000002000075a7 */ /* 0x00452400080011ff */
[----:B----4-:R-:W-:Y:S05]  /*4590*/  @!P0 NANOSLEEP.SYNCS 0x989680 ;  /* 0x009896800000895d */ /* 0x010fea0003900000 */
[----:B------:R-:W4:Y:S02]  /*45a0*/  @!P0 SYNCS.PHASECHK.TRANS64 P0, [R0+URZ], R2 ;  /* 0x00000002000085a7 */ /* 0x000f2400080010ff */
[----:B----4-:R-:W-:Y:S05]  /*45b0*/  @!P0 BRA `(.L_x_87) ;  /* 0xfffffffc00f08947 */ /* 0x010fea000383ffff */
[----:B------:R-:W-:Y:S05]  /*45c0*/  BRA `(.L_x_86) ;  /* 0x00000000000c7947 */ /* 0x000fea0003800000 */
.L_x_82:
[----:B------:R-:W-:-:S04]  /*45d0*/  UIADD3 UR4, UPT, UPT, UR26, 0x140, URZ ;  /* 0x000001401a047890 */ /* 0x000fc8000fffe0ff */
[----:B------:R-:W-:-:S09]  /*45e0*/  UPRMT UR4, UR47, 0x654, UR4 ;  /* 0x000006542f047896 */ /* 0x000fd20008000004 */
[----:B------:R-:W-:Y:S03]  /*45f0*/  SYNCS.ARRIVE.TRANS64.RED.A1T0 RZ, [UR4], RZ ;  /* 0x000000ffffff79a7 */ /* 0x000fe60008100404 */
.L_x_86:
[----:B-12---:R-:W-:Y:S01]  /*4600*/  SHF.L.U32 R2, RZ, 0x1f, RZ ;  /* 0x0000001fff027819 */ /* 0x006fe200000006ff */
[----:B------:R-:W-:Y:S01]  /*4610*/  UIADD3 UR4, UPT, UPT, UR26, 0x140, URZ ;  /* 0x000001401a047890 */ /* 0x000fe2000fffe0ff */
[----:B------:R-:W-:Y:S02]  /*4620*/  PLOP3.LUT P0, PT, PT, PT, UP1, 0x80, 0x8 ;  /* 0x000000000008781c */ /* 0x000fe40003f0f018 */
[----:B------:R-:W1:Y:S02]  /*4630*/  SYNCS.PHASECHK.TRANS64.TRYWAIT P1, [UR26+0x140], R2 ;  /* 0x00014002ff0075a7 */ /* 0x000e64000802111a */
[----:B-1----:R-:W-:Y:S09]  /*4640*/  @!P1 BRA `(.L_x_88) ;  /* 0x0000003c00d09947 */ /* 0x002ff20003800000 */
.L_x_161:
[----:B------:R-:W-:Y:S01]  /*4650*/  @!UP1 UPRMT UR4, UR47, 0x654, UR4 ;  /* 0x000006542f049896 */ /* 0x000fe20008000004 */
[----:B------:R-:W-:Y:S01]  /*4660*/  UMOV UR5, 0xffff ;  /* 0x0000ffff00057882 */ /* 0x000fe20000000000 */
[----:B------:R-:W-:-:S07]  /*4670*/  UMOV UR6, 0x1 ;  /* 0x0000000100067882 */ /* 0x000fce0000000000 */
[----:B------:R-:W-:Y:S01]  /*4680*/  @!P0 SYNCS.ARRIVE.TRANS64.RED.A1T0 RZ, [UR4], RZ ;  /* 0x000000ffffff89a7 */ /* 0x000fe20008100404 */
[----:B------:R-:W-:Y:S01]  /*4690*/  NOP ;  /* 0x0000000000007918 */ /* 0x000fe20000000000 */
[----:B-1----:R-:W1:Y:S01]  /*46a0*/  LDS R0, [UR8+0x14] ;  /* 0x00001408ff007984 */ /* 0x002e620008000800 */
[----:B------:R-:W-:-:S04]  /*46b0*/  ULOP3.LUT UR4, UR44, 0xffff, URZ, 0xc0, !UPT ;  /* 0x0000ffff2c047892 */ /* 0x000fc8000f8ec0ff */
[----:B------:R-:W-:-:S04]  /*46c0*/  USHF.R.U32.HI UR4, URZ, 0x5, UR4 ;  /* 0x00000005ff047899 */ /* 0x000fc80008011604 */
[----:B------:R-:W-:Y:S02]  /*46d0*/  USHF.L.U32 UR5, UR5, UR4, URZ ;  /* 0x0000000405057299 */ /* 0x000fe400080006ff */
[----:B------:R-:W-:-:S04]  /*46e0*/  USHF.L.U32 UR4, UR6, UR4, URZ ;  /* 0x0000000406047299 */ /* 0x000fc800080006ff */
[----:B-1----:R-:W-:-:S04]  /*46f0*/  LOP3.LUT R0, R0, UR5, RZ, 0xc0, !PT ;  /* 0x0000000500007c12 */ /* 0x002fc8000f8ec0ff */
[----:B------:R-:W-:-:S13]  /*4700*/  ISETP.NE.AND P0, PT, R0, UR5, PT ;  /* 0x0000000500007c0c */ /* 0x000fda000bf05270 */
[----:B------:R-:W-:Y:S05]  /*4710*/  @P0 BRA `(.L_x_89) ;  /* 0x0000000000580947 */ /* 0x000fea0003800000 */
[----:B------:R-:W1:Y:S02]  /*4720*/  LDS R0, [UR8+0x18] ;  /* 0x00001808ff007984 */ /* 0x000e640008000800 */
[----:B-1----:R-:W-:-:S04]  /*4730*/  LOP3.LUT R0, R0, UR4, RZ, 0xc0, !PT ;  /* 0x0000000400007c12 */ /* 0x002fc8000f8ec0ff */
[----:B------:R-:W-:-:S13]  /*4740*/  ISETP.NE.AND P0, PT, R0, UR4, PT ;  /* 0x0000000400007c0c */ /* 0x000fda000bf05270 */
[----:B------:R-:W-:Y:S05]  /*4750*/  @P0 BRA `(.L_x_90) ;  /* 0x00000000003c0947 */ /* 0x000fea0003800000 */
[----:B------:R-:W1:Y:S01]  /*4760*/  S2R R2, SR_LANEID ;  /* 0x0000000000027919 */ /* 0x000e620000000000 */
[----:B------:R-:W-:-:S06]  /*4770*/  ULOP3.LUT UR5, URZ, UR5, URZ, 0x33, !UPT ;  /* 0x00000005ff057292 */ /* 0x000fcc000f8e33ff */
[----:B------:R-:W-:-:S04]  /*4780*/  IMAD.U32 R0, RZ, RZ, UR5 ;  /* 0x00000005ff007e24 */ /* 0x000fc8000f8e00ff */
[----:B------:R2:W4:Y:S02]  /*4790*/  REDUX UR7, R0 ;  /* 0x00000000000773c4 */ /* 0x0005240000000000 */
[----:B------:R1:W-:Y:S01]  /*47a0*/  UTCATOMSWS.AND URZ, UR5 ;  /* 0x0000000500ff79e3 */ /* 0x0003e20008000000 */
[----:B--2---:R-:W-:Y:S01]  /*47b0*/  LOP3.LUT R0, RZ, UR4, RZ, 0x33, !PT ;  /* 0x00000004ff007c12 */ /* 0x004fe2000f8e33ff */
[----:B------:R-:W-:Y:S02]  /*47c0*/  VOTEU.ANY UR4, UPT, PT ;  /* 0x0000000000047886 */ /* 0x000fe400038e0100 */
[----:B------:R-:W-:Y:S02]  /*47d0*/  UFLO.U32 UR4, UR4 ;  /* 0x00000004000472bd */ /* 0x000fe400080e0000 */
[----:B------:R-:W2:Y:S04]  /*47e0*/  REDUX UR6, R0 ;  /* 0x00000000000673c4 */ /* 0x000ea80000000000 */
[----:B-1----:R-:W-:-:S02]  /*47f0*/  ISETP.EQ.U32.AND P0, PT, R2, UR4, PT ;  /* 0x0000000402007c0c */ /* 0x002fc4000bf02070 */
[----:B----4-:R-:W-:-:S11]  /*4800*/  MOV R2, UR7 ;  /* 0x0000000700027c02 */ /* 0x010fd60008000f00 */
[----:B------:R1:W-:Y:S01]  /*4810*/  @P0 ATOMS.AND RZ, [UR8+0x14], R2 ;  /* 0x00001402ffff098c */ /* 0x0003e2000a800008 */
[----:B--2---:R-:W-:-:S05]  /*4820*/  IMAD.U32 R0, RZ, RZ, UR6 ;  /* 0x00000006ff007e24 */ /* 0x004fca000f8e00ff */
[----:B------:R1:W-:Y:S01]  /*4830*/  @P0 ATOMS.AND RZ, [UR8+0x18], R0 ;  /* 0x00001800ffff098c */ /* 0x0003e2000a800008 */
[----:B------:R-:W-:Y:S05]  /*4840*/  BRA `(.L_x_91) ;  /* 0x0000000000147947 */ /* 0x000fea0003800000 */
.L_x_90:
[----:B------:R-:W-:Y:S02]  /*4850*/  MOV R2, 0x4870 ;  /* 0x0000487000027802 */ /* 0x000fe40000000f00 */
[----:B---3-5:R-:W-:Y:S05]  /*4860*/  CALL.REL.NOINC `($__internal_0_$__cuda_sm10x_tcgen05_guardrail_trap_col_being_dealloced_not_returned_by_alloc) ;  /* 0x0000003c00e47944 */ /* 0x028fea0003c00000 */
[----:B------:R-:W-:Y:S05]  /*4870*/  BRA `(.L_x_91) ;  /* 0x0000000000087947 */ /* 0x000fea0003800000 */
.L_x_89:
[----:B------:R-:W-:Y:S02]  /*4880*/  MOV R2, 0x48a0 ;  /* 0x000048a000027802 */ /* 0x000fe40000000f00 */
[----:B---3-5:R-:W-:Y:S05]  /*4890*/  CALL.REL.NOINC `($__internal_2_$__cuda_sm10x_tcgen05_guardrail_trap_unallocated_columns_being_dealloced) ;  /* 0x0000003c00f07944 */ /* 0x028fea0003c00000 */
.L_x_91:
[----:B------:R-:W-:Y:S01]  /*48a0*/  NOP ;  /* 0x0000000000007918 */ /* 0x000fe20000000000 */
[----:B------:R-:W-:Y:S05]  /*48b0*/  EXIT ;  /* 0x000000000000794d */ /* 0x000fea0003800000 */
.L_x_62:
[----:B------:R-:W-:-:S09]  /*48c0*/  UISETP.NE.OR UP0, UPT, UR13, 0x3, !UP4 ;  /* 0x000000030d00788c */ /* 0x000fd2000e705670 */
[----:B------:R-:W-:Y:S05]  /*48d0*/  BRA.U UP0, `(.L_x_92) ;  /* 0x0000000d00347547 */ /* 0x000fea000b800000 */
[----:B------:R-:W2:Y:S01]  /*48e0*/  LDCU.64 UR4, c[0x0][0x888] ;  /* 0x00011100ff0477ac */ /* 0x000ea20008000a00 */
[----:B------:R-:W3:Y:S01]  /*48f0*/  S2UR UR10, SR_CgaCtaId ;  /* 0x00000000000a79c3 */ /* 0x000ee20000008800 */
[----:B------:R-:W-:Y:S02]  /*4900*/  HFMA2 R9, -RZ, RZ, 0, 0 ;  /* 0x00000000ff097431 */ /* 0x000fe400000001ff */
[----:B------:R-:W-:Y:S01]  /*4910*/  IMAD.MOV.U32 R11, RZ, RZ, 0x1 ;  /* 0x00000001ff0b7424 */ /* 0x000fe200078e00ff */
[----:B------:R-:W4:Y:S01]  /*4920*/  LDCU UR33, c[0x0][0x370] ;  /* 0x00006e00ff2177ac */ /* 0x000f220008000800 */
[----:B------:R-:W-:Y:S01]  /*4930*/  IMAD.MOV.U32 R10, RZ, RZ, RZ ;  /* 0x000000ffff0a7224 */ /* 0x000fe200078e00ff */
[----:B------:R-:W-:Y:S01]  /*4940*/  MOV R8, 0x2000 ;  /* 0x0000200000087802 */ /* 0x000fe20000000f00 */
[----:B------:R-:W4:Y:S01]  /*4950*/  LDCU.128 UR28, c[0x0][0xb10] ;  /* 0x00016200ff1c77ac */ /* 0x000f220008000c00 */
[----:B------:R-:W1:Y:S01]  /*4960*/  LDC.64 R12, c[0x0][0x348] ;  /* 0x0000d200ff0c7b82 */ /* 0x000e620000000a00 */
[----:B------:R-:W3:Y:S01]  /*4970*/  LDCU UR32, c[0x0][0x374] ;  /* 0x00006e80ff2077ac */ /* 0x000ee20008000800 */
[----:B------:R-:W3:Y:S01]  /*4980*/  LDCU.64 UR26, c[0x0][0x890] ;  /* 0x00011200ff1a77ac */ /* 0x000ee20008000a00 */
[----:B--2---:R-:W-:Y:S01]  /*4990*/  UISETP.NE.U32.AND UP0, UPT, UR4, URZ, UPT ;  /* 0x000000ff0400728c */ /* 0x004fe2000bf05070 */
[----:B------:R-:W2:Y:S01]  /*49a0*/  LDCU UR16, c[0x0][0xb0c] ;  /* 0x00016180ff1077ac */ /* 0x000ea20008000800 */
[----:B------:R-:W2:Y:S01]  /*49b0*/  LDCU UR38, c[0x0][0xb20] ;  /* 0x00016400ff2677ac */ /* 0x000ea20008000800 */
[----:B------:R-:W2:Y:S01]  /*49c0*/  LDCU UR4, c[0x0][0xb30] ;  /* 0x00016600ff0477ac */ /* 0x000ea20008000800 */
[----:B------:R-:W-:Y:S01]  /*49d0*/  UMOV UR17, 0x400 ;  /* 0x0000040000117882 */ /* 0x000fe20000000000 */
[----:B----4-:R-:W-:-:S02]  /*49e0*/  UIMAD.WIDE.U32 UR6, UR33, UR28, URZ ;  /* 0x0000001c210672a5 */ /* 0x010fc4000f8e00ff */
[----:B---3--:R-:W-:Y:S02]  /*49f0*/  UIMAD.WIDE.U32 UR8, UR32, UR31, URZ ;  /* 0x0000001f200872a5 */ /* 0x008fe4000f8e00ff */
[----:B------:R-:W-:Y:S02]  /*4a00*/  ULEA UR17, UR10, UR17, 0x18 ;  /* 0x000000110a117291 */ /* 0x000fe4000f8ec0ff */
[----:B------:R-:W-:Y:S02]  /*4a10*/  UISETP.NE.U32.AND UP6, UPT, UR26, URZ, UPT ;  /* 0x000000ff1a00728c */ /* 0x000fe4000bfc5070 */
[----:B------:R-:W-:Y:S02]  /*4a20*/  UIADD3 UR34, UPT, UPT, UR17, 0xa0, URZ ;  /* 0x000000a011227890 */ /* 0x000fe4000fffe0ff */
[----:B------:R-:W-:Y:S02]  /*4a30*/  UISETP.NE.AND.EX UP5, UPT, UR5, URZ, UPT, UP0 ;  /* 0x000000ff0500728c */ /* 0x000fe4000bfa5300 */
[----:B------:R-:W-:Y:S01]  /*4a40*/  UISETP.NE.AND UP0, UPT, UR42, 0x1, UPT ;  /* 0x000000012a00788c */ /* 0x000fe2000bf05270 */
[----:B------:R-:W-:Y:S01]  /*4a50*/  UMOV UR6, UR7 ;  /* 0x0000000700067c82 */ /* 0x000fe20008000000 */
[----:B------:R-:W-:Y:S01]  /*4a60*/  UMOV UR35, UR9 ;  /* 0x0000000900237c82 */ /* 0x000fe20008000000 */
[----:B--2---:R-:W-:-:S02]  /*4a70*/  UISETP.NE.AND UP0, UPT, UR16, 0x1, UPT ;  /* 0x000000011000788c */ /* 0x004fc4000bf05270 */
[----:B------:R-:W-:Y:S02]  /*4a80*/  UPLOP3.LUT UP4, UPT, UPT, UPT, UPT, 0x40, 0x4 ;  /* 0x000000000004789c */ /* 0x000fe40003f8e870 */
[----:B------:R-:W-:Y:S01]  /*4a90*/  UISETP.GE.AND UP2, UPT, UR42, 0x1, UPT ;  /* 0x000000012a00788c */ /* 0x000fe2000bf46270 */
[----:B------:R-:W2:Y:S01]  /*4aa0*/  LDCU.64 UR14, c[0x0][0xb28] ;  /* 0x00016500ff0e77ac */ /* 0x000ea20008000a00 */
[----:B------:R-:W-:Y:S02]  /*4ab0*/  UISETP.NE.AND.EX UP6, UPT, UR27, URZ, UPT, UP6 ;  /* 0x000000ff1b00728c */ /* 0x000fe4000bfc5360 */
[----:B------:R-:W-:Y:S02]  /*4ac0*/  UPRMT UR34, UR10, 0x654, UR34 ;  /* 0x000006540a227896 */ /* 0x000fe40008000022 */
[----:B------:R-:W-:Y:S02]  /*4ad0*/  USHF.R.U32.HI UR37, URZ, UR29, UR6 ;  /* 0x0000001dff257299 */ /* 0x000fe40008011606 */
[----:B------:R-:W-:-:S02]  /*4ae0*/  USHF.R.U32.HI UR35, URZ, UR38, UR35 ;  /* 0x00000026ff237299 */ /* 0x000fc40008011623 */
[----:B------:R-:W-:Y:S02]  /*4af0*/  UISETP.NE.AND UP0, UPT, UR30, 0x1, UPT ;  /* 0x000000011e00788c */ /* 0x000fe4000bf05270 */
[----:B-1----:R-:W-:-:S11]  /*4b00*/  UISETP.NE.AND UP3, UPT, UR4, 0x1, UPT ;  /* 0x000000010400788c */ /* 0x002fd6000bf65270 */
.L_x_100:
[C---:B------:R-:W-:Y:S02]  /*4b10*/  LEA R3, R10.reuse, UR17, 0x3 ;  /* 0x000000110a037c11 */ /* 0x040fe4000f8e18ff */
[----:B------:R-:W-:Y:S02]  /*4b20*/  SHF.L.U32 R0, R9, 0x1f, RZ ;  /* 0x0000001f09007819 */ /* 0x000fe400000006ff */
[----:B------:R-:W-:Y:S02]  /*4b30*/  LEA R4, R10, UR17, 0x4 ;  /* 0x000000110a047c11 */ /* 0x000fe4000f8e20ff */
[----:B-1----:R-:W1:Y:S02]  /*4b40*/  SYNCS.PHASECHK.TRANS64.TRYWAIT P0, [R3+URZ+0xc0], R0 ;  /* 0x0000c000030075a7 */ /* 0x002e6400080011ff */
[----:B-1----:R-:W-:Y:S05]  /*4b50*/  @!P0 BRA `(.L_x_93) ;  /* 0x0000003800a48947 */ /* 0x002fea0003800000 */
.L_x_162:
        /* <DEDUP_REMOVED lines=8> */
[----:B---3--:R-:W-:Y:S11]  /*4be0*/  LOP3.LUT P0, RZ, R6, 0x1, RZ, 0xc0, !PT ;  /* 0x0000000106ff7812 */ /* 0x008ff6000780c0ff */
[----:B------:R-:W-:Y:S02]  /*4bf0*/  @!UPT UIADD3 URZ, UPT, UPT, URZ, URZ, URZ ;  /* 0x000000fffffff290 */ /* 0x000fe4000fffe0ff */
[----:B----4-:R-:W-:Y:S01]  /*4c00*/  VOTEU.ANY UP2, P0 ;  /* 0x0000000000ff7886 */ /* 0x010fe20000040100 */
[----:B------:R-:W-:Y:S11]  /*4c10*/  PLOP3.LUT P0, PT, PT, PT, UP2, 0x80, 0x8 ;  /* 0x000000000008781c */ /* 0x000ff60003f0f028 */
[----:B------:R-:W-:Y:S02]  /*4c20*/  @!UPT UIADD3 URZ, UPT, UPT, URZ, URZ, URZ ;  /* 0x000000fffffff290 */ /* 0x000fe4000fffe0ff */
[----:B-1----:R-:W-:Y:S02]  /*4c30*/  @P0 SHF.R.U32.HI R0, RZ, 0x10, R5 ;  /* 0x00000010ff000819 */ /* 0x002fe40000011605 */
[----:B------:R-:W-:Y:S02]  /*4c40*/  @P0 MOV R2, R4 ;  /* 0x0000000400020202 */ /* 0x000fe40000000f00 */
[----:B------:R-:W-:Y:S01]  /*4c50*/  @P0 R2UR UR4, R0 ;  /* 0x00000000000402ca */ /* 0x000fe200000e0000 */
[----:B------:R-:W-:Y:S01]  /*4c60*/  VIADD R0, R3, 0xd0 ;  /* 0x000000d003007836 */ /* 0x000fe20000000000 */
[----:B------:R-:W-:Y:S02]  /*4c70*/  @P0 LOP3.LUT R4, R5, 0xffff, RZ, 0xc0, !PT ;  /* 0x0000ffff05040812 */ /* 0x000fe400078ec0ff */
[----:B------:R-:W-:Y:S02]  /*4c80*/  @P0 R2UR UR6, R2 ;  /* 0x00000000020602ca */ /* 0x000fe400000e0000 */
[----:B------:R-:W-:Y:S02]  /*4c90*/  PRMT R0, RZ, 0x654, R0 ;  /* 0x00000654ff007816 */ /* 0x000fe40000000000 */
[----:B------:R-:W-:Y:S02]  /*4ca0*/  @P0 R2UR UR5, R4 ;  /* 0x00000000040502ca */ /* 0x000fe400000e0000 */
[----:B------:R1:W-:Y:S03]  /*4cb0*/  SYNCS.ARRIVE.TRANS64.RED.A1T0 RZ, [R0+URZ], RZ ;  /* 0x000000ff00ff79a7 */ /* 0x0003e600081004ff */
[----:B------:R-:W-:Y:S04]  /*4cc0*/  @UP2 UMOV UR25, UR4 ;  /* 0x0000000400192c82 */ /* 0x000fe80008000000 */
[----:B------:R-:W-:Y:S04]  /*4cd0*/  @UP2 UMOV UR13, UR6 ;  /* 0x00000006000d2c82 */ /* 0x000fe80008000000 */
[----:B------:R-:W-:Y:S01]  /*4ce0*/  @UP2 UMOV UR7, UR5 ;  /* 0x0000000500072c82 */ /* 0x000fe20008000000 */
[----:B------:R-:W-:Y:S05]  /*4cf0*/  BRA.U !UP0, `(.L_x_94) ;  /* 0x0000000108c07547 */ /* 0x000fea000b800000 */
[----:B------:R-:W-:Y:S02]  /*4d00*/  UIMAD.WIDE.U32 UR10, UR7, UR31, URZ ;  /* 0x0000001f070a72a5 */ /* 0x000fe4000f8e00ff */
[----:B------:R-:W-:Y:S02]  /*4d10*/  UP2UR UR12, UPR, URZ, 0x4 ;  /* 0x00000004ff0c7883 */ /* 0x000fe40008000000 */
[----:B------:R-:W-:Y:S02]  /*4d20*/  UISETP.NE.AND UP2, UPT, UR30, 0x1, UPT ;  /* 0x000000011e00788c */ /* 0x000fe4000bf45270 */
[----:B------:R-:W-:Y:S02]  /*4d30*/  UIMAD.WIDE.U32 UR18, UR13, UR28, URZ ;  /* 0x0000001c0d1272a5 */ /* 0x000fe4000f8e00ff */
[----:B------:R-:W-:Y:S02]  /*4d40*/  USEL UR4, UR32, UR35, !UP2 ;  /* 0x0000002320047287 */ /* 0x000fe4000d000000 */
[----:B------:R-:W-:Y:S02]  /*4d50*/  UISETP.NE.AND UP0, UPT, UR16, 0x1, UPT ;  /* 0x000000011000788c */ /* 0x000fe4000bf05270 */
[----:B------:R-:W-:Y:S02]  /*4d60*/  UP2UR UR24, UPR, URZ, 0x2 ;  /* 0x00000002ff187883 */ /* 0x000fe40008000000 */
[----:B------:R-:W-:Y:S02]  /*4d70*/  UISETP.NE.AND UP1, UPT, UR42, 0x1, UPT ;  /* 0x000000012a00788c */ /* 0x000fe4000bf25270 */
[----:B--2---:R-:W-:Y:S02]  /*4d80*/  UIMAD.WIDE.U32 UR20, UR4, UR14, URZ ;  /* 0x0000000e041472a5 */ /* 0x004fe4000f8e00ff */
[----:B------:R-:W-:Y:S01]  /*4d90*/  USEL UR8, UR33, UR37, !UP0 ;  /* 0x0000002521087287 */ /* 0x000fe2000c000000 */
[----:B------:R-:W-:Y:S02]  /*4da0*/  UMOV UR5, UR11 ;  /* 0x0000000b00057c82 */ /* 0x000fe40008000000 */
[----:B------:R-:W-:Y:S02]  /*4db0*/  USHF.R.U32.HI UR6, URZ, UR38, UR5 ;  /* 0x00000026ff067299 */ /* 0x000fe40008011605 */
[----:B------:R-:W-:Y:S02]  /*4dc0*/  UIMAD.WIDE.U32 UR22, UR8, UR14, URZ ;  /* 0x0000000e081672a5 */ /* 0x000fe4000f8e00ff */
[----:B------:R-:W-:Y:S02]  /*4dd0*/  USEL UR6, UR7, UR6, !UP2 ;  /* 0x0000000607067287 */ /* 0x000fe4000d000000 */
[----:B------:R-:W-:Y:S02]  /*4de0*/  UISETP.NE.AND UP2, UPT, UR12, URZ, UPT ;  /* 0x000000ff0c00728c */ /* 0x000fe4000bf45270 */
[----:B------:R-:W-:Y:S01]  /*4df0*/  UIMAD.WIDE.U32 UR10, UR6, UR14, URZ ;  /* 0x0000000e060a72a5 */ /* 0x000fe2000f8e00ff */
[----:B------:R-:W-:Y:S02]  /*4e00*/  UMOV UR5, UR19 ;  /* 0x0000001300057c82 */ /* 0x000fe40008000000 */
[----:B------:R-:W-:Y:S03]  /*4e10*/  USHF.R.U32.HI UR9, URZ, UR29, UR5 ;  /* 0x0000001dff097299 */ /* 0x000fe60008011605 */
[----:B------:R-:W-:Y:S02]  /*4e20*/  UMOV UR5, UR21 ;  /* 0x0000001500057c82 */ /* 0x000fe40008000000 */
[----:B------:R-:W-:Y:S03]  /*4e30*/  @UP1 USHF.R.U32.HI UR4, URZ, UR15, UR5 ;  /* 0x0000000fff041299 */ /* 0x000fe60008011605 */
[----:B------:R-:W-:Y:S01]  /*4e40*/  UMOV UR5, UR23 ;  /* 0x0000001700057c82 */ /* 0x000fe20008000000 */
[----:B------:R-:W-:Y:S02]  /*4e50*/  UIMAD UR4, UR42, UR4, URZ ;  /* 0x000000042a0472a4 */ /* 0x000fe4000f8e02ff */
[----:B------:R-:W-:Y:S02]  /*4e60*/  @UP1 USHF.R.U32.HI UR8, URZ, UR15, UR5 ;  /* 0x0000000fff081299 */ /* 0x000fe40008011605 */
[----:B------:R-:W-:Y:S02]  /*4e70*/  USEL UR5, UR13, UR9, !UP0 ;  /* 0x000000090d057287 */ /* 0x000fe4000c000000 */
[----:B------:R-:W-:Y:S02]  /*4e80*/  UIMAD UR9, UR42, UR8, URZ ;  /* 0x000000082a0972a4 */ /* 0x000fe4000f8e02ff */
[----:B------:R-:W-:Y:S03]  /*4e90*/  UISETP.GE.AND UP0, UPT, UR6, UR4, UPT ;  /* 0x000000040600728c */ /* 0x000fe6000bf06270 */
[----:B------:R-:W-:Y:S01]  /*4ea0*/  UMOV UR4, UR11 ;  /* 0x0000000b00047c82 */ /* 0x000fe20008000000 */
[----:B------:R-:W-:Y:S02]  /*4eb0*/  UISETP.GE.OR UP0, UPT, UR5, UR9, UP0 ;  /* 0x000000090500728c */ /* 0x000fe40008706670 */
[----:B------:R-:W-:Y:S02]  /*4ec0*/  USHF.R.U32.HI UR4, URZ, UR15, UR4 ;  /* 0x0000000fff047299 */ /* 0x000fe40008011604 */
[----:B------:R-:W-:Y:S02]  /*4ed0*/  UIMAD.WIDE.U32 UR10, UR5, UR14, URZ ;  /* 0x0000000e050a72a5 */ /* 0x000fe4000f8e00ff */
[----:B------:R-:W-:Y:S04]  /*4ee0*/  USEL UR12, UR6, UR4, !UP1 ;  /* 0x00000004060c7287 */ /* 0x000fe8000c800000 */
[----:B------:R-:W-:Y:S01]  /*4ef0*/  UIADD3 UR9, UPT, UPT, -UR12, URZ, URZ ;  /* 0x000000ff0c097290 */ /* 0x000fe2000fffe1ff */
[----:B------:R-:W-:Y:S02]  /*4f00*/  @!UP0 UMOV UR4, UR11 ;  /* 0x0000000b00048c82 */ /* 0x000fe40008000000 */
[----:B------:R-:W-:Y:S02]  /*4f10*/  @!UP0 USHF.R.U32.HI UR4, URZ, UR15, UR4 ;  /* 0x0000000fff048299 */ /* 0x000fe40008011604 */
[----:B------:R-:W-:Y:S02]  /*4f20*/  UIMAD UR9, UR42, UR9, UR6 ;  /* 0x000000092a0972a4 */ /* 0x000fe4000f8e0206 */
[----:B------:R-:W-:Y:S02]  /*4f30*/  @!UP0 USEL UR4, UR5, UR4, !UP1 ;  /* 0x0000000405048287 */ /* 0x000fe4000c800000 */
[----:B------:R-:W-:Y:S02]  /*4f40*/  UISETP.NE.AND UP1, UPT, UR24, URZ, UPT ;  /* 0x000000ff1800728c */ /* 0x000fe4000bf25270 */
[----:B------:R-:W-:Y:S02]  /*4f50*/  @!UP0 UIMAD UR9, UR8, UR9, UR4 ;  /* 0x00000009080982a4 */ /* 0x000fe4000f8e0204 */
[----:B------:R-:W-:Y:S02]  /*4f60*/  @!UP0 UIADD3 UR10, UPT, UPT, UR12, -UR4, URZ ;  /* 0x800000040c0a8290 */ /* 0x000fe4000fffe0ff */
[----:B------:R-:W-:Y:S02]  /*4f70*/  UIADD3 UR4, UPT, UPT, -UR5, URZ, URZ ;  /* 0x000000ff05047290 */ /* 0x000fe4000fffe1ff */
[----:B------:R-:W-:Y:S02]  /*4f80*/  UIADD3 UR8, UPT, UPT, -UR6, URZ, URZ ;  /* 0x000000ff06087290 */ /* 0x000fe4000fffe1ff */
[----:B------:R-:W-:Y:S02]  /*4f90*/  @!UP0 UIMAD UR6, UR10, UR42, UR5 ;  /* 0x0000002a0a0682a4 */ /* 0x000fe4000f8e0205 */
[----:B------:R-:W-:Y:S02]  /*4fa0*/  UIMAD UR13, UR16, UR4, UR13 ;  /* 0x00000004100d72a4 */ /* 0x000fe4000f8e020d */
[----:B------:R-:W-:Y:S01]  /*4fb0*/  UIMAD UR7, UR30, UR8, UR7 ;  /* 0x000000081e0772a4 */ /* 0x000fe2000f8e0207 */
[----:B------:R-:W-:Y:S02]  /*4fc0*/  @!UP0 UMOV UR5, UR9 ;  /* 0x0000000900058c82 */ /* 0x000fe40008000000 */
[----:B------:R-:W-:Y:S02]  /*4fd0*/  UIMAD UR13, UR5, UR16, UR13 ;  /* 0x00000010050d72a4 */ /* 0x000fe4000f8e020d */
[----:B------:R-:W-:Y:S11]  /*4fe0*/  UIMAD UR7, UR6, UR30, UR7 ;  /* 0x0000001e060772a4 */ /* 0x000ff6000f8e0207 */
[----:B------:R-:W-:Y:S01]  /*4ff0*/  @!UPT UIADD3 URZ, UPT, UPT, URZ, URZ, URZ ;  /* 0x000000fffffff290 */ /* 0x000fe2000fffe0ff */
.L_x_94:
[----:B------:R-:W3:Y:S01]  /*5000*/  @!UP3 LDCU.128 UR20, c[0x0][0xb10] ;  /* 0x00016200ff14b7ac */ /* 0x000ee20008000c00 */
[----:B------:R-:W-:Y:S02]  /*5010*/  ISETP.NE.U32.AND P0, PT, RZ, UR26, PT ;  /* 0x0000001aff007c0c */ /* 0x000fe4000bf05070 */
[----:B------:R-:W-:Y:S02]  /*5020*/  SHF.L.U32 R2, R11, 0x1f, RZ ;  /* 0x0000001f0b027819 */ /* 0x000fe400000006ff */
[----:B------:R-:W-:Y:S01]  /*5030*/  ISETP.NE.AND.EX P0, PT, RZ, UR27, PT, P0 ;  /* 0x0000001bff007c0c */ /* 0x000fe2000bf05300 */
[----:B------:R-:W4:Y:S01]  /*5040*/  @!UP3 LDCU UR5, c[0x0][0xb0c] ;  /* 0x00016180ff05b7ac */ /* 0x000f220008000800 */
[----:B---3--:R-:W-:Y:S07]  /*5050*/  UIMAD.WIDE.U32 UR8, UR13, UR20, URZ ;  /* 0x000000140d0872a5 */ /* 0x008fee000f8e00ff */
[----:B------:R-:W-:Y:S01]  /*5060*/  @!UP3 UMOV UR4, UR9 ;  /* 0x000000090004bc82 */ /* 0x000fe20008000000 */
[----:B----4-:R-:W-:Y:S02]  /*5070*/  @!UP3 UISETP.NE.AND UP0, UPT, UR5, 0x1, UPT ;  /* 0x000000010500b88c */ /* 0x010fe4000bf05270 */
[----:B------:R-:W-:Y:S02]  /*5080*/  @!UP3 USHF.R.U32.HI UR4, URZ, UR21, UR4 ;  /* 0x00000015ff04b299 */ /* 0x000fe40008011604 */
[----:B------:R-:W-:Y:S02]  /*5090*/  UIMAD.WIDE.U32 UR8, UR7, UR23, URZ ;  /* 0x00000017070872a5 */ /* 0x000fe4000f8e00ff */
[----:B------:R-:W-:Y:S02]  /*50a0*/  @!UP3 USEL UR10, UR13, UR4, !UP0 ;  /* 0x000000040d0ab287 */ /* 0x000fe4000c000000 */
[----:B------:R-:W-:Y:S03]  /*50b0*/  @!UP3 UISETP.NE.AND UP0, UPT, UR22, 0x1, UPT ;  /* 0x000000011600b88c */ /* 0x000fe6000bf05270 */
[----:B------:R-:W-:Y:S02]  /*50c0*/  @!UP3 UMOV UR6, UR9 ;  /* 0x000000090006bc82 */ /* 0x000fe40008000000 */
[----:B------:R-:W3:Y:S02]  /*50d0*/  @!UP3 LDCU UR4, c[0x0][0xb20] ;  /* 0x00016400ff04b7ac */ /* 0x000ee40008000800 */
[----:B---3--:R-:W-:Y:S04]  /*50e0*/  @!UP3 USHF.R.U32.HI UR6, URZ, UR4, UR6 ;  /* 0x00000004ff06b299 */ /* 0x008fe80008011606 */
[----:B------:R-:W-:Y:S04]  /*50f0*/  @!UP3 USEL UR6, UR7, UR6, !UP0 ;  /* 0x000000060706b287 */ /* 0x000fe8000c000000 */
[----:B------:R-:W-:Y:S02]  /*5100*/  @!UP3 UIADD3 UR4, UPT, UPT, -UR10, UR6, URZ ;  /* 0x000000060a04b290 */ /* 0x000fe4000fffe1ff */
[----:B------:R-:W-:Y:S02]  /*5110*/  @!UP3 UIADD3 UR6, UPT, UPT, UR10, -UR6, URZ ;  /* 0x800000060a06b290 */ /* 0x000fe4000fffe0ff */
[----:B------:R-:W-:Y:S02]  /*5120*/  @!UP3 UIMAD UR13, UR4, UR5, UR13 ;  /* 0x00000005040db2a4 */ /* 0x000fe4000f8e020d */
[----:B------:R-:W-:Y:S01]  /*5130*/  @!UP3 UIMAD UR7, UR6, UR22, UR7 ;  /* 0x000000160607b2a4 */ /* 0x000fe2000f8e0207 */
[----:B------:R-:W-:Y:S11]  /*5140*/  BRA.U UP4, `(.L_x_95) ;  /* 0x0000000104107547 */ /* 0x000ff6000b800000 */
[----:B------:R-:W-:Y:S04]  /*5150*/  MOV R3, UR43 ;  /* 0x0000002b00037c02 */ /* 0x000fe80008000f00 */
[----:B------:R-:W-:Y:S04]  /*5160*/  SHF.L.U32 R3, R3, 0x1f, RZ ;  /* 0x0000001f03037819 */ /* 0x000fe800000006ff */
[----:B------:R-:W3:Y:S02]  /*5170*/  SYNCS.PHASECHK.TRANS64.TRYWAIT P1, [UR17+0xb8], R3 ;  /* 0x0000b803ff0075a7 */ /* 0x000ee40008021111 */
[----:B---3--:R-:W-:Y:S05]  /*5180*/  @!P1 BRA `(.L_x_96) ;  /* 0x00000034002c9947 */ /* 0x008fea0003800000 */
.L_x_95:
[----:B------:R-:W-:Y:S05]  /*5190*/  BRA.U !UP6, `(.L_x_97) ;  /* 0x000000010e387547 */ /* 0x000fea000b800000 */
[----:B------:R-:W-:Y:S01]  /*51a0*/  UPLOP3.LUT UP1, UPT, UPT, UPT, UP5, 0x80, 0x8 ;  /* 0x000000000008789c */ /* 0x000fe20003f2f050 */
[----:B-1----:R-:W-:Y:S01]  /*51b0*/  HFMA2 R0, -RZ, RZ, 0, 5.9604644775390625e-08 ;  /* 0x00000001ff007431 */ /* 0x002fe200000001ff */
[----:B------:R-:W1:Y:S01]  /*51c0*/  LDCU.64 UR8, c[0x0][0x358] ;  /* 0x00006b00ff0877ac */ /* 0x000e620008000a00 */
[----:B------:R-:W-:Y:S03]  /*51d0*/  IMAD.MOV.U32 R141, RZ, RZ, 0x1 ;  /* 0x00000001ff8d7424 */ /* 0x000fe600078e00ff */
[----:B------:R-:W-:Y:S05]  /*51e0*/  PLOP3.LUT P1, PT, PT, PT, UP1, 0x80, 0x8 ;  /* 0x000000000008781c */ /* 0x000fea0003f2f018 */
[----:B------:R-:W3:Y:S01]  /*51f0*/  @UP1 LDCU.64 UR4, c[0x0][0x888] ;  /* 0x00011100ff0417ac */ /* 0x000ee20008000a00 */
[----:B------:R-:W-:Y:S07]  /*5200*/  @UP1 UIMAD UR6, UR36, UR26, URZ ;  /* 0x0000001a240612a4 */ /* 0x000fee000f8e02ff */
[----:B------:R-:W-:Y:S01]  /*5210*/  @!P1 PRMT R141, R0, 0x7610, R141 ;  /* 0x00007610008d9816 */ /* 0x000fe2000000008d */
[----:B---3--:R-:W-:Y:S06]  /*5220*/  @UP1 UIMAD.WIDE UR4, UR6, 0x4, UR4 ;  /* 0x00000004060418a5 */ /* 0x008fec000f8e0204 */
[----:B------:R-:W-:Y:S01]  /*5230*/  IMAD.U32 R4, RZ, RZ, UR4 ;  /* 0x00000004ff047e24 */ /* 0x000fe2000f8e00ff */
[----:B------:R-:W-:Y:S04]  /*5240*/  MOV R5, UR5 ;  /* 0x0000000500057c02 */ /* 0x000fe80008000f00 */
[----:B------:R-:W3:Y:S01]  /*5250*/  @!UP1 LDCU UR4, c[0x0][0x880] ;  /* 0x00011000ff0497ac */ /* 0x000ee20008000800 */
[----:B-1---5:R4:W5:Y:S02]  /*5260*/  @P1 LDG.E R71, desc[UR8][R4.64] ;  /* 0x0000000804471981 */ /* 0x022964000c1e1900 */
[----:B---34-:R-:W-:Y:S07]  /*5270*/  @!P1 IMAD.U32 R71, RZ, RZ, UR4 ;  /* 0x00000004ff479e24 */ /* 0x018fee000f8e00ff */
.L_x_97:
[----:B-----5:R-:W-:Y:S01]  /*5280*/  @!P0 FSETP.EQ.AND P2, PT, R71, RZ, PT ;  /* 0x000000ff4700820b */ /* 0x020fe20003f42000 */
[----:B------:R-:W-:Y:S01]  /*5290*/  @!UPT UIADD3 URZ, UPT, UPT, URZ, URZ, URZ ;  /* 0x000000fffffff290 */ /* 0x000fe2000fffe0ff */
[----:B------:R-:W-:Y:S11]  /*52a0*/  @!P0 BRA `(.L_x_98) ;  /* 0x0000000000148947 */ /* 0x000ff60003800000 */
[----:B------:R-:W-:Y:S02]  /*52b0*/  LOP3.LUT P0, RZ, R141, 0xff, RZ, 0xc0, !PT ;  /* 0x000000ff8dff7812 */ /* 0x000fe4000780c0ff */
[----:B------:R-:W-:Y:S04]  /*52c0*/  PLOP3.LUT P2, PT, PT, PT, UP1, 0x80, 0x8 ;  /* 0x000000000008781c */ /* 0x000fe80003f4f018 */
[----:B------:R-:W-:Y:S07]  /*52d0*/  PLOP3.LUT P2, PT, P2, PT, PT, 0x8, 0x80 ;  /* 0x000000000080781c */ /* 0x000fee000174e170 */
[----:B------:R-:W-:Y:S11]  /*52e0*/  @P0 FSETP.EQ.AND P2, PT, R71, RZ, PT ;  /* 0x000000ff4700020b */ /* 0x000ff60003f42000 */
[----:B------:R-:W-:Y:S02]  /*52f0*/  @!UPT UIADD3 URZ, UPT, UPT, URZ, URZ, URZ ;  /* 0x000000fffffff290 */ /* 0x000fe4000fffe0ff */
.L_x_98:
[----:B------:R-:W3:Y:S01]  /*5300*/  SYNCS.PHASECHK.TRANS64.TRYWAIT P0, [UR17+0xa8], R2 ;  /* 0x0000a802ff0075a7 */ /* 0x000ee20008001111 */
[----:B------:R-:W-:Y:S02]  /*5310*/  ELECT P1, URZ, PT ;  /* 0x0000000000ff782f */ /* 0x000fe40003820000 */
[----:B------:R-:W-:Y:S01]  /*5320*/  IADD3 R10, PT, PT, R10, 0x1, RZ ;  /* 0x000000010a0a7810 */ /* 0x000fe20007ffe0ff */
[----:B---3--:R-:W-:Y:S10]  /*5330*/  @!P0 BRA `(.L_x_99) ;  /* 0x0000003000d88947 */ /* 0x008ff40003800000 */
.L_x_165:
[----:B------:R-:W-:Y:S01]  /*5340*/  PLOP3.LUT P1, PT, P2, P1, PT, 0xf2, 0x2f ;  /* 0x00000000002f781c */ /* 0x000fe20001723e72 */
[----:B------:R-:W-:Y:S01]  /*5350*/  UMOV UR18, 0x0 ;  /* 0x0000000000127882 */ /* 0x000fe20000000000 */
[----:B------:R-:W-:Y:S01]  /*5360*/  UMOV UR19, 0x10000000 ;  /* 0x1000000000137882 */ /* 0x000fe20000000000 */
[----:B------:R-:W-:Y:S01]  /*5370*/  UMOV UR12, UR36 ;  /* 0x00000024000c7c82 */ /* 0x000fe20008000000 */
[----:B------:R-:W-:Y:S01]  /*5380*/  LOP3.LUT R11, R11, 0x1, RZ, 0x3c, !PT ;  /* 0x000000010b0b7812 */ /* 0x000fe200078e3cff */
[----:B------:R-:W-:Y:S01]  /*5390*/  UMOV UR36, UR25 ;  /* 0x0000001900247c82 */ /* 0x000fe20008000000 */
[----:B------:R-:W-:Y:S07]  /*53a0*/  UPLOP3.LUT UP4, UPT, UPT, UPT, UPT, 0x80, 0x8 ;  /* 0x000000000008789c */ /* 0x000fee0003f8f070 */
[----:B-1----:R-:W-:Y:S01]  /*53b0*/  @!P1 IADD3 R2, P0, PT, R12, 0x580, RZ ;  /* 0x000005800c029810 */ /* 0x002fe20007f1e0ff */
[----:B------:R-:W-:Y:S03]  /*53c0*/  VOTEU.ALL UP0, P1 ;  /* 0x0000000000ff7886 */ /* 0x000fe60000800000 */
[----:B------:R-:W-:Y:S01]  /*53d0*/  @!P1 R2UR UR5, R2 ;  /* 0x00000000020592ca */ /* 0x000fe200000e0000 */
[----:B------:R-:W-:Y:S01]  /*53e0*/  @!P1 IMAD.X R0, RZ, RZ, R13, P0 ;  /* 0x000000ffff009224 */ /* 0x000fe200000e060d */
[----:B------:R-:W-:Y:S01]  /*53f0*/  @!UP0 USHF.L.U32 UR10, UR46, 0x6, URZ ;  /* 0x000000062e0a8899 */ /* 0x000fe200080006ff */
[----:B------:R-:W-:Y:S01]  /*5400*/  ISETP.NE.AND P0, PT, R10, 0x2, PT ;  /* 0x000000020a00780c */ /* 0x000fe20003f05270 */
[----:B------:R-:W-:Y:S02]  /*5410*/  @!UP0 USHF.L.U32 UR11, UR45, 0x7, URZ ;  /* 0x000000072d0b8899 */ /* 0x000fe400080006ff */
[----:B------:R-:W-:Y:S01]  /*5420*/  @!P1 R2UR UR4, R0 ;  /* 0x00000000000492ca */ /* 0x000fe200000e0000 */
[----:B------:R-:W-:Y:S01]  /*5430*/  @!UP0 UIADD3 UR8, UPT, UPT, UR17, 0x200, URZ ;  /* 0x0000020011088890 */ /* 0x000fe2000fffe0ff */
[----:B------:R-:W-:Y:S01]  /*5440*/  SEL R0, RZ, 0x1, P0 ;  /* 0x00000001ff007807 */ /* 0x000fe20000000000 */
[----:B------:R-:W-:Y:S01]  /*5450*/  @!UP0 UIADD3 UR9, UPT, UPT, UR17, 0xa0, URZ ;  /* 0x000000a011098890 */ /* 0x000fe2000fffe0ff */
[----:B------:R-:W-:Y:S01]  /*5460*/  SEL R10, R10, RZ, P0 ;  /* 0x000000ff0a0a7207 */ /* 0x000fe20000000000 */
[----:B------:R-:W-:Y:S01]  /*5470*/  VOTEU.ALL UP0, P1 ;  /* 0x0000000000ff7886 */ /* 0x000fe20000800000 */
[----:B------:R-:W-:Y:S01]  /*5480*/  LOP3.LUT R9, R9, R0, RZ, 0x3c, !PT ;  /* 0x0000000009097212 */ /* 0x000fe200078e3cff */
[----:B------:R-:W-:Y:S01]  /*5490*/  IMAD.U32 R2, RZ, RZ, UR5 ;  /* 0x00000005ff027e24 */ /* 0x000fe2000f8e00ff */
[----:B------:R-:W-:Y:S02]  /*54a0*/  UIADD3 UR46, UPT, UPT, UR7, UR59, URZ ;  /* 0x0000003b072e7290 */ /* 0x000fe4000fffe0ff */
[----:B------:R-:W-:Y:S03]  /*54b0*/  UIADD3 UR45, UPT, UPT, UR13, UR55, URZ ;  /* 0x000000370d2d7290 */ /* 0x000fe6000fffe0ff */
[----:B------:R-:W-:Y:S01]  /*54c0*/  IMAD.U32 R3, RZ, RZ, UR4 ;  /* 0x00000004ff037e24 */ /* 0x000fe2000f8e00ff */
[----:B------:R-:W-:Y:S04]  /*54d0*/  @!P1 R2UR UR4, R2 ;  /* 0x00000000020492ca */ /* 0x000fe800000e0000 */
[----:B------:R-:W-:Y:S11]  /*54e0*/  @!P1 R2UR UR5, R3 ;  /* 0x00000000030592ca */ /* 0x000ff600000e0000 */
[----:B------:R-:W-:Y:S02]  /*54f0*/  @!UPT UIADD3 URZ, UPT, UPT, URZ, URZ, URZ ;  /* 0x000000fffffff290 */ /* 0x000fe4000fffe0ff */
[----:B------:R1:W-:Y:S01]  /*5500*/  @!UP0 UTMALDG.3D [UR8], [UR4], desc[UR18] ;  /* 0x00001208040085b4 */ /* 0x0003e20008011000 */
[----:B------:R1:W-:Y:S01]  /*5510*/  @!P1 SYNCS.ARRIVE.TRANS64.RED.A0TR RZ, [UR17+0xa0], R8 ;  /* 0x0000a008ffff99a7 */ /* 0x0003e20008300411 */
[----:B------:R-:W-:Y:S01]  /*5520*/  SYNCS.ARRIVE.TRANS64.RED.A1T0 RZ, [UR34], RZ ;  /* 0x000000ffffff79a7 */ /* 0x000fe20008100422 */
[----:B------:R-:W-:Y:S05]  /*5530*/  BRA.U UP2, `(.L_x_100) ;  /* 0xfffffff502747547 */ /* 0x000fea000b83ffff */
[----:B------:R-:W-:Y:S07]  /*5540*/  MOV R0, UR17 ;  /* 0x0000001100007c02 */ /* 0x000fee0008000f00 */
.L_x_101:
[----:B---3--:R-:W-:-:S04]  /*5550*/  SHF.L.U32 R2, R11, 0x1f, RZ ;  /* 0x0000001f0b027819 */ /* 0x008fc800000006ff */
[----:B------:R3:W4:Y:S03]  /*5560*/  SYNCS.PHASECHK.TRANS64.TRYWAIT P0, [R0+URZ+0xa8], R2 ;  /* 0x0000a802000075a7 */ /* 0x00072600080011ff */
[----:B----4-:R-:W-:Y:S05]  /*5570*/  @!P0 NANOSLEEP.SYNCS 0x989680 ;  /* 0x009896800000895d */ /* 0x010fea0003900000 */
[----:B------:R-:W4:Y:S02]  /*5580*/  @!P0 SYNCS.PHASECHK.TRANS64 P0, [R0+URZ+0xa8], R2 ;  /* 0x0000a802000085a7 */ /* 0x000f2400080010ff */
[----:B-12-4-:R-:W-:Y:S05]  /*5590*/  @P0 EXIT ;  /* 0x000000000000094d */ /* 0x016fea0003800000 */
[----:B------:R-:W-:Y:S05]  /*55a0*/  BRA `(.L_x_101) ;  /* 0xfffffffc00e87947 */ /* 0x000fea000383ffff */
.L_x_92:
[----:B------:R-:W-:-:S06]  /*55b0*/  UISETP.GE.AND UP0, UPT, UR13, 0x4, UPT ;  /* 0x000000040d00788c */ /* 0x000fcc000bf06270 */
[----:B------:R-:W-:-:S13]  /*55c0*/  PLOP3.LUT P0, PT, PT, PT, UP0, 0x80, 0x8 ;  /* 0x000000000008781c */ /* 0x000fda0003f0f008 */
[----:B-1----:R-:W-:Y:S05]  /*55d0*/  @!P0 EXIT ;  /* 0x000000000000894d */ /* 0x002fea0003800000 */
[----:B------:R-:W1:Y:S08]  /*55e0*/  S2UR UR4, SR_CgaCtaId ;  /* 0x00000000000479c3 */ /* 0x000e700000008800 */
[----:B------:R-:W-:Y:S01]  /*55f0*/  BAR.SYNC.DEFER_BLOCKING 0x6, 0xa0 ;  /* 0x0182800000007b1d */ /* 0x000fe20000010000 */
[C---:B------:R-:W-:Y:S01]  /*5600*/  IMAD.SHL.U32 R4, R131.reuse, 0x40, RZ ;  /* 0x0000004083047824 */ /* 0x040fe200078e00ff */
[----:B------:R-:W-:Y:S01]  /*5610*/  CS2R R146, SRZ ;  /* 0x0000000000927805 */ /* 0x000fe2000001ff00 */
[C---:B------:R-:W-:Y:S01]  /*5620*/  IMAD.SHL.U32 R140, R131.reuse, 0x8, RZ ;  /* 0x00000008838c7824 */ /* 0x040fe200078e00ff */
[----:B------:R-:W-:Y:S01]  /*5630*/  CS2R R144, SRZ ;  /* 0x0000000000907805 */ /* 0x000fe2000001ff00 */
[C---:B------:R-:W-:Y:S01]  /*5640*/  IMAD.SHL.U32 R148, R131.reuse, 0x10, RZ ;  /* 0x0000001083947824 */ /* 0x040fe200078e00ff */
[----:B------:R-:W-:Y:S01]  /*5650*/  UMOV UR44, 0x400 ;  /* 0x00000400002c7882 */ /* 0x000fe20000000000 */
[----:B------:R-:W-:Y:S01]  /*5660*/  LOP3.LUT R5, R4, 0x180, RZ, 0xc0, !PT ;  /* 0x0000018004057812 */ /* 0x000fe200078ec0ff */
[----:B------:R-:W2:Y:S01]  /*5670*/  LDC.64 R136, c[0x0][0x888] ;  /* 0x00022200ff887b82 */ /* 0x000ea20000000a00 */
[----:B------:R-:W-:Y:S01]  /*5680*/  IMAD.U32 R69, R131, 0x10000, RZ ;  /* 0x0001000083457824 */ /* 0x000fe200078e00ff */
[----:B------:R-:W-:Y:S01]  /*5690*/  LOP3.LUT R150, R148, 0x20, RZ, 0xc0, !PT ;  /* 0x0000002094967812 */ /* 0x000fe200078ec0ff */
[----:B------:R-:W-:Y:S01]  /*56a0*/  IMAD.MOV.U32 R68, RZ, RZ, RZ ;  /* 0x000000ffff447224 */ /* 0x000fe200078e00ff */
[----:B------:R-:W-:Y:S01]  /*56b0*/  LOP3.LUT R140, R5, 0x30, R140, 0xf8, !PT ;  /* 0x00000030058c7812 */ /* 0x000fe200078ef88c */
[----:B------:R-:W3:Y:S01]  /*56c0*/  LDCU UR53, c[0x0][0x370] ;  /* 0x00006e00ff3577ac */ /* 0x000ee20008000800 */
[----:B------:R-:W-:-:S02]  /*56d0*/  LOP3.LUT R69, R69, 0x600000, RZ, 0xc0, !PT ;  /* 0x0060000045457812 */ /* 0x000fc400078ec0ff */
[----:B------:R-:W4:Y:S01]  /*56e0*/  LDC.64 R138, c[0x0][0x890] ;  /* 0x00022400ff8a7b82 */ /* 0x000f220000000a00 */
[----:B------:R-:W-:Y:S01]  /*56f0*/  LOP3.LUT R140, R140, 0x1e40, R4, 0xf8, !PT ;  /* 0x00001e408c8c7812 */ /* 0x000fe200078ef804 */
[----:B------:R-:W2:Y:S01]  /*5700*/  LDCU.64 UR62, c[0x0][0x348] ;  /* 0x00006900ff3e77ac */ /* 0x000ea20008000a00 */
[----:B------:R-:W-:Y:S01]  /*5710*/  LOP3.LUT R148, R148, 0x40, RZ, 0xc0, !PT ;  /* 0x0000004094947812 */ /* 0x000fe200078ec0ff */
[----:B------:R-:W2:Y:S04]  /*5720*/  LDCU UR43, c[0x0][0xb0c] ;  /* 0x00016180ff2b77ac */ /* 0x000ea80008000800 */
[----:B------:R-:W2:Y:S01]  /*5730*/  LDC.64 R134, c[0x0][0x8b0] ;  /* 0x00022c00ff867b82 */ /* 0x000ea20000000a00 */
[----:B-1----:R-:W-:Y:S01]  /*5740*/  ULEA UR44, UR4, UR44, 0x18 ;  /* 0x0000002c042c7291 */ /* 0x002fe2000f8ec0ff */
[----:B------:R-:W1:Y:S06]  /*5750*/  LDCU UR61, c[0x0][0xb20] ;  /* 0x00016400ff3d77ac */ /* 0x000e6c0008000800 */
[----:B------:R-:W1:Y:S01]  /*5760*/  LDC.64 R132, c[0x0][0x8a8] ;  /* 0x00022a00ff847b82 */ /* 0x000e620000000a00 */
[----:B------:R-:W-:Y:S01]  /*5770*/  VIADD R149, R140, UR44 ;  /* 0x0000002c8c957c36 */ /* 0x000fe20008000000 */
[----:B------:R-:W-:Y:S01]  /*5780*/  UIADD3 UR4, UPT, UPT, UR44, 0x2200, URZ ;  /* 0x000022002c047890 */ /* 0x000fe2000fffe0ff */
[----:B------:R-:W3:Y:S01]  /*5790*/  LDS R0, [UR44+0x170] ;  /* 0x0001702cff007984 */ /* 0x000ee20008000800 */
[----:B------:R-:W1:Y:S02]  /*57a0*/  LDCU UR39, c[0x0][0xb30] ;  /* 0x00016600ff2777ac */ /* 0x000e640008000800 */
[----:B------:R-:W-:-:S02]  /*57b0*/  IADD3 R150, PT, PT, -R150, 0x200, R149 ;  /* 0x0000020096967810 */ /* 0x000fc40007ffe195 */
[----:B------:R-:W-:Y:S01]  /*57c0*/  IADD3 R149, PT, PT, -R148, 0x200, R149 ;  /* 0x0000020094957810 */ /* 0x000fe20007ffe195 */
[----:B------:R-:W-:Y:S01]  /*57d0*/  IMAD.U32 R151, RZ, RZ, UR4 ;  /* 0x00000004ff977e24 */ /* 0x000fe2000f8e00ff */
[----:B------:R-:W1:Y:S01]  /*57e0*/  LDCU.64 UR56, c[0x0][0x888] ;  /* 0x00011100ff3877ac */ /* 0x000e620008000a00 */
[----:B------:R-:W-:Y:S01]  /*57f0*/  IMAD.IADD R148, R150, 0x1, -R148 ;  /* 0x0000000196947824 */ /* 0x000fe200078e0a94 */
[----:B------:R-:W1:Y:S01]  /*5800*/  LDCU.64 UR40, c[0x0][0xb28] ;  /* 0x00016500ff2877ac */ /* 0x000e620008000a00 */
[----:B------:R-:W1:Y:S01]  /*5810*/  LDCU.128 UR48, c[0x0][0xb10] ;  /* 0x00016200ff3077ac */ /* 0x000e620008000c00 */
[----:B------:R-:W1:Y:S01]  /*5820*/  LDCU UR52, c[0x0][0x374] ;  /* 0x00006e80ff3477ac */ /* 0x000e620008000800 */
[----:B------:R-:W-:Y:S01]  /*5830*/  UIADD3 UR58, UPT, UPT, UR44, 0x200, URZ ;  /* 0x000002002c3a7890 */ /* 0x000fe2000fffe0ff */
[----:B--234-:R-:W-:-:S11]  /*5840*/  IMAD.IADD R69, R0, 0x1, R69 ;  /* 0x0000000100457824 */ /* 0x01cfd600078e0245 */
.L_x_119:
[----:B------:R-:W-:Y:S02]  /*5850*/  LEA R3, R144, UR44, 0x3 ;  /* 0x0000002c90037c11 */ /* 0x000fe4000f8e18ff */
[----:B------:R-:W-:Y:S02]  /*5860*/  SHF.L.U32 R0, R146, 0x1f, RZ ;  /* 0x0000001f92007819 */ /* 0x000fe400000006ff */
[----:B------:R-:W-:Y:S02]  /*5870*/  LEA R4, R144, UR44, 0x4 ;  /* 0x0000002c90047c11 */ /* 0x000fe4000f8e20ff */
[----:B--2---:R-:W2:Y:S02]  /*5880*/  SYNCS.PHASECHK.TRANS64.TRYWAIT P0, [R3+URZ+0xc0], R0 ;  /* 0x0000c000030075a7 */ /* 0x004ea400080011ff */
[----:B-12---:R-:W-:Y:S05]  /*5890*/  @!P0 BRA `(.L_x_102) ;  /* 0x0000002c00988947 */ /* 0x006fea0003800000 */
.L_x_166:
        /* <DEDUP_REMOVED lines=11> */
[----:B------:R-:W-:Y:S01]  /*5950*/  PLOP3.LUT P0, PT, PT, PT, UP1, 0x80, 0x8 ;  /* 0x000000000008781c */ /* 0x000fe20003f0f018 */
[----:B------:R-:W-:Y:S11]  /*5960*/  UP2UR UR47, UPR, URZ, 0x2 ;  /* 0x00000002ff2f7883 */ /* 0x000ff60008000000 */
[----:B------:R-:W-:Y:S01]  /*5970*/  @!UPT UIADD3 URZ, UPT, UPT, URZ, URZ, URZ ;  /* 0x000000fffffff290 */ /* 0x000fe2000fffe0ff */
[----:B--2---:R-:W-:Y:S02]  /*5980*/  @P0 SHF.R.U32.HI R0, RZ, 0x10, R5 ;  /* 0x00000010ff000819 */ /* 0x004fe40000011605 */
        /* <DEDUP_REMOVED lines=12> */
[----:B-1----:R-:W-:Y:S02]  /*5a50*/  UIMAD.WIDE.U32 UR4, UR52, UR51, URZ ;  /* 0x00000033340472a5 */ /* 0x002fe4000f8e00ff */
[----:B------:R-:W-:Y:S02]  /*5a60*/  UIMAD.WIDE.U32 UR6, UR53, UR48, URZ ;  /* 0x00000030350672a5 */ /* 0x000fe4000f8e00ff */
[----:B------:R-:W-:Y:S02]  /*5a70*/  UISETP.NE.AND UP0, UPT, UR50, 0x1, UPT ;  /* 0x000000013200788c */ /* 0x000fe4000bf05270 */
[----:B------:R-:W-:Y:S02]  /*5a80*/  UIMAD.WIDE.U32 UR8, UR37, UR51, URZ ;  /* 0x00000033250872a5 */ /* 0x000fe4000f8e00ff */
[----:B------:R-:W-:Y:S02]  /*5a90*/  UIMAD.WIDE.U32 UR10, UR38, UR48, URZ ;  /* 0x00000030260a72a5 */ /* 0x000fe4000f8e00ff */
[----:B------:R-:W-:Y:S02]  /*5aa0*/  UISETP.NE.AND UP1, UPT, UR43, 0x1, UPT ;  /* 0x000000012b00788c */ /* 0x000fe4000bf25270 */
[----:B------:R-:W-:Y:S01]  /*5ab0*/  UISETP.NE.AND UP2, UPT, UR42, 0x1, UPT ;  /* 0x000000012a00788c */ /* 0x000fe2000bf45270 */
[----:B------:R-:W-:Y:S02]  /*5ac0*/  UMOV UR4, UR5 ;  /* 0x0000000500047c82 */ /* 0x000fe40008000000 */
[----:B------:R-:W-:Y:S03]  /*5ad0*/  USHF.R.U32.HI UR5, URZ, UR61, UR4 ;  /* 0x0000003dff057299 */ /* 0x000fe60008011604 */
[----:B------:R-:W-:Y:S02]  /*5ae0*/  UMOV UR4, UR7 ;  /* 0x0000000700047c82 */ /* 0x000fe40008000000 */
[----:B------:R-:W-:Y:S02]  /*5af0*/  USHF.R.U32.HI UR7, URZ, UR49, UR4 ;  /* 0x00000031ff077299 */ /* 0x000fe40008011604 */
[----:B------:R-:W-:Y:S02]  /*5b00*/  USEL UR4, UR52, UR5, !UP0 ;  /* 0x0000000534047287 */ /* 0x000fe4000c000000 */
[----:B------:R-:W-:Y:S01]  /*5b10*/  USEL UR7, UR53, UR7, !UP1 ;  /* 0x0000000735077287 */ /* 0x000fe2000c800000 */
[----:B------:R-:W-:Y:S01]  /*5b20*/  UMOV UR5, UR9 ;  /* 0x0000000900057c82 */ /* 0x000fe20008000000 */
[----:B------:R-:W-:Y:S02]  /*5b30*/  UIMAD.WIDE.U32 UR8, UR4, UR40, URZ ;  /* 0x00000028040872a5 */ /* 0x000fe4000f8e00ff */
[----:B------:R-:W-:Y:S03]  /*5b40*/  USHF.R.U32.HI UR6, URZ, UR61, UR5 ;  /* 0x0000003dff067299 */ /* 0x000fe60008011605 */
[----:B------:R-:W-:Y:S01]  /*5b50*/  UMOV UR5, UR11 ;  /* 0x0000000b00057c82 */ /* 0x000fe20008000000 */
[----:B------:R-:W-:Y:S02]  /*5b60*/  UIMAD.WIDE.U32 UR10, UR7, UR40, URZ ;  /* 0x00000028070a72a5 */ /* 0x000fe4000f8e00ff */
[----:B------:R-:W-:Y:S02]  /*5b70*/  USHF.R.U32.HI UR12, URZ, UR49, UR5 ;  /* 0x00000031ff0c7299 */ /* 0x000fe40008011605 */
[----:B------:R-:W-:Y:S01]  /*5b80*/  USEL UR6, UR37, UR6, !UP0 ;  /* 0x0000000625067287 */ /* 0x000fe2000c000000 */
[----:B------:R-:W-:Y:S02]  /*5b90*/  UMOV UR5, UR9 ;  /* 0x0000000900057c82 */ /* 0x000fe40008000000 */
[----:B------:R-:W-:Y:S01]  /*5ba0*/  UMOV UR10, UR11 ;  /* 0x0000000b000a7c82 */ /* 0x000fe20008000000 */
[----:B------:R-:W-:Y:S02]  /*5bb0*/  @UP2 USHF.R.U32.HI UR4, URZ, UR41, UR5 ;  /* 0x00000029ff042299 */ /* 0x000fe40008011605 */
[----:B------:R-:W-:Y:S02]  /*5bc0*/  @UP2 USHF.R.U32.HI UR7, URZ, UR41, UR10 ;  /* 0x00000029ff072299 */ /* 0x000fe4000801160a */
[----:B------:R-:W-:Y:S02]  /*5bd0*/  UIMAD UR4, UR42, UR4, URZ ;  /* 0x000000042a0472a4 */ /* 0x000fe4000f8e02ff */
[----:B------:R-:W-:Y:S02]  /*5be0*/  UIMAD.WIDE.U32 UR10, UR6, UR40, URZ ;  /* 0x00000028060a72a5 */ /* 0x000fe4000f8e00ff */
[----:B------:R-:W-:Y:S02]  /*5bf0*/  USEL UR5, UR38, UR12, !UP1 ;  /* 0x0000000c26057287 */ /* 0x000fe4000c800000 */
[----:B------:R-:W-:Y:S02]  /*5c00*/  UIMAD UR8, UR42, UR7, URZ ;  /* 0x000000072a0872a4 */ /* 0x000fe4000f8e02ff */
[----:B------:R-:W-:Y:S03]  /*5c10*/  UISETP.GE.AND UP0, UPT, UR6, UR4, UPT ;  /* 0x000000040600728c */ /* 0x000fe6000bf06270 */
[----:B------:R-:W-:Y:S01]  /*5c20*/  UMOV UR4, UR11 ;  /* 0x0000000b00047c82 */ /* 0x000fe20008000000 */
[----:B------:R-:W-:Y:S02]  /*5c30*/  UISETP.GE.OR UP0, UPT, UR5, UR8, UP0 ;  /* 0x000000080500728c */ /* 0x000fe40008706670 */
[----:B------:R-:W-:Y:S02]  /*5c40*/  USHF.R.U32.HI UR4, URZ, UR41, UR4 ;  /* 0x00000029ff047299 */ /* 0x000fe40008011604 */
[----:B------:R-:W-:Y:S02]  /*5c50*/  UIMAD.WIDE.U32 UR8, UR5, UR40, URZ ;  /* 0x00000028050872a5 */ /* 0x000fe4000f8e00ff */
[----:B------:R-:W-:Y:S02]  /*5c60*/  USEL UR11, UR6, UR4, !UP2 ;  /* 0x00000004060b7287 */ /* 0x000fe4000d000000 */
[----:B------:R-:W-:Y:S02]  /*5c70*/  UIADD3 UR8, UPT, UPT, -UR5, URZ, URZ ;  /* 0x000000ff05087290 */ /* 0x000fe4000fffe1ff */
[----:B------:R-:W-:Y:S01]  /*5c80*/  UIADD3 UR10, UPT, UPT, -UR11, URZ, URZ ;  /* 0x000000ff0b0a7290 */ /* 0x000fe2000fffe1ff */
[----:B------:R-:W-:Y:S01]  /*5c90*/  @!UP0 UMOV UR4, UR9 ;  /* 0x0000000900048c82 */ /* 0x000fe20008000000 */
[----:B------:R-:W-:Y:S02]  /*5ca0*/  UIADD3 UR9, UPT, UPT, -UR6, URZ, URZ ;  /* 0x000000ff06097290 */ /* 0x000fe4000fffe1ff */
[----:B------:R-:W-:Y:S02]  /*5cb0*/  @!UP0 USHF.R.U32.HI UR4, URZ, UR41, UR4 ;  /* 0x00000029ff048299 */ /* 0x000fe40008011604 */
[----:B------:R-:W-:Y:S02]  /*5cc0*/  UIMAD UR10, UR42, UR10, UR6 ;  /* 0x0000000a2a0a72a4 */ /* 0x000fe4000f8e0206 */
[----:B------:R-:W-:Y:S04]  /*5cd0*/  @!UP0 USEL UR4, UR5, UR4, !UP2 ;  /* 0x0000000405048287 */ /* 0x000fe8000d000000 */
[----:B------:R-:W-:Y:S02]  /*5ce0*/  @!UP0 UIMAD UR10, UR7, UR10, UR4 ;  /* 0x0000000a070a82a4 */ /* 0x000fe4000f8e0204 */
[----:B------:R-:W-:Y:S02]  /*5cf0*/  @!UP0 UIADD3 UR11, UPT, UPT, UR11, -UR4, URZ ;  /* 0x800000040b0b8290 */ /* 0x000fe4000fffe0ff */
[----:B------:R-:W-:Y:S02]  /*5d00*/  UIMAD UR7, UR43, UR8, UR38 ;  /* 0x000000082b0772a4 */ /* 0x000fe4000f8e0226 */
[----:B------:R-:W-:Y:S02]  /*5d10*/  @!UP0 UIMAD UR6, UR11, UR42, UR5 ;  /* 0x0000002a0b0682a4 */ /* 0x000fe4000f8e0205 */
[----:B------:R-:W-:Y:S01]  /*5d20*/  UIMAD UR4, UR50, UR9, UR37 ;  /* 0x00000009320472a4 */ /* 0x000fe2000f8e0225 */
[----:B------:R-:W-:Y:S02]  /*5d30*/  @!UP0 UMOV UR5, UR10 ;  /* 0x0000000a00058c82 */ /* 0x000fe40008000000 */
[----:B------:R-:W-:Y:S02]  /*5d40*/  UIMAD UR38, UR5, UR43, UR7 ;  /* 0x0000002b052672a4 */ /* 0x000fe4000f8e0207 */
[----:B------:R-:W-:Y:S11]  /*5d50*/  UIMAD UR37, UR6, UR50, UR4 ;  /* 0x00000032062572a4 */ /* 0x000ff6000f8e0204 */
[----:B------:R-:W-:Y:S01]  /*5d60*/  @!UPT UIADD3 URZ, UPT, UPT, URZ, URZ, URZ ;  /* 0x000000fffffff290 */ /* 0x000fe2000fffe0ff */
.L_x_103:
[----:B-1----:R-:W-:Y:S01]  /*5d70*/  UISETP.NE.AND UP0, UPT, UR39, 0x1, UPT ;  /* 0x000000012700788c */ /* 0x002fe2000bf05270 */
[----:B------:R-:W-:Y:S10]  /*5d80*/  IADD3 R144, PT, PT, R144, 0x1, RZ ;  /* 0x0000000190907810 */ /* 0x000ff40007ffe0ff */
[----:B------:R-:W1:Y:S01]  /*5d90*/  @!UP0 LDCU.128 UR12, c[0x0][0xb10] ;  /* 0x00016200ff0c87ac */ /* 0x000e620008000c00 */
[----:B------:R-:W3:Y:S01]  /*5da0*/  @!UP0 LDCU UR5, c[0x0][0xb0c] ;  /* 0x00016180ff0587ac */ /* 0x000ee20008000800 */
[----:B------:R-:W4:Y:S01]  /*5db0*/  @!UP0 LDCU UR10, c[0x0][0xb20] ;  /* 0x00016400ff0a87ac */ /* 0x000f220008000800 */
[----:B-1----:R-:W-:Y:S02]  /*5dc0*/  UIMAD.WIDE.U32 UR8, UR38, UR12, URZ ;  /* 0x0000000c260872a5 */ /* 0x002fe4000f8e00ff */
[----:B------:R-:W-:Y:S02]  /*5dd0*/  UIMAD.WIDE.U32 UR6, UR37, UR15, URZ ;  /* 0x0000000f250672a5 */ /* 0x000fe4000f8e00ff */
[----:B------:R-:W-:Y:S03]  /*5de0*/  @!UP0 UISETP.NE.AND UP1, UPT, UR14, 0x1, UPT ;  /* 0x000000010e00888c */ /* 0x000fe6000bf25270 */
[----:B------:R-:W-:Y:S01]  /*5df0*/  @!UP0 UMOV UR4, UR9 ;  /* 0x0000000900048c82 */ /* 0x000fe20008000000 */
[----:B---3--:R-:W-:Y:S02]  /*5e00*/  @!UP0 UISETP.NE.AND UP2, UPT, UR5, 0x1, UPT ;  /* 0x000000010500888c */ /* 0x008fe4000bf45270 */
[----:B------:R-:W-:Y:S01]  /*5e10*/  @!UP0 USHF.R.U32.HI UR4, URZ, UR13, UR4 ;  /* 0x0000000dff048299 */ /* 0x000fe20008011604 */
[----:B------:R-:W-:Y:S02]  /*5e20*/  @!UP0 UMOV UR6, UR7 ;  /* 0x0000000700068c82 */ /* 0x000fe40008000000 */
[----:B----4-:R-:W-:Y:S02]  /*5e30*/  @!UP0 USHF.R.U32.HI UR6, URZ, UR10, UR6 ;  /* 0x0000000aff068299 */ /* 0x010fe40008011606 */
[----:B------:R-:W-:Y:S02]  /*5e40*/  @!UP0 USEL UR7, UR38, UR4, !UP2 ;  /* 0x0000000426078287 */ /* 0x000fe4000d000000 */
[----:B------:R-:W-:Y:S04]  /*5e50*/  @!UP0 USEL UR6, UR37, UR6, !UP1 ;  /* 0x0000000625068287 */ /* 0x000fe8000c800000 */
[----:B------:R-:W-:Y:S02]  /*5e60*/  @!UP0 UIADD3 UR4, UPT, UPT, -UR7, UR6, URZ ;  /* 0x0000000607048290 */ /* 0x000fe4000fffe1ff */
[----:B------:R-:W-:Y:S02]  /*5e70*/  @!UP0 UIADD3 UR6, UPT, UPT, UR7, -UR6, URZ ;  /* 0x8000000607068290 */ /* 0x000fe4000fffe0ff */
[----:B------:R-:W-:Y:S02]  /*5e80*/  @!UP0 UIMAD UR38, UR4, UR5, UR38 ;  /* 0x00000005042682a4 */ /* 0x000fe4000f8e0226 */
[----:B------:R-:W-:Y:S02]  /*5e90*/  @!UP0 UIMAD UR37, UR6, UR14, UR37 ;  /* 0x0000000e062582a4 */ /* 0x000fe4000f8e0225 */
[----:B------:R-:W-:Y:S09]  /*5ea0*/  ULOP3.LUT UP0, URZ, UR58, 0x1b0, URZ, 0xc0, !UPT ;  /* 0x000001b03aff7892 */ /* 0x000ff2000f80c0ff */
[----:B------:R-:W-:Y:S05]  /*5eb0*/  BRA.U !UP0, `(.L_x_104) ;  /* 0x0000000108407547 */ /* 0x000fea000b800000 */
[----:B------:R-:W1:Y:S01]  /*5ec0*/  LDCU.64 UR8, c[0x4][0x80] ;  /* 0x01001000ff0877ac */ /* 0x000e620008000a00 */
[----:B------:R-:W-:Y:S01]  /*5ed0*/  MOV R3, 0x0 ;  /* 0x0000000000037802 */ /* 0x000fe20000000f00 */
[----:B------:R-:W-:Y:S02]  /*5ee0*/  HFMA2 R12, -RZ, RZ, 0, 5.9604644775390625e-08 ;  /* 0x00000001ff0c7431 */ /* 0x000fe400000001ff */
[----:B------:R-:W-:Y:S02]  /*5ef0*/  IMAD.MOV.U32 R8, RZ, RZ, 0x70 ;  /* 0x00000070ff087424 */ /* 0x000fe400078e00ff */
[----:B------:R-:W-:Y:S01]  /*5f00*/  IMAD.MOV.U32 R13, RZ, RZ, RZ ;  /* 0x000000ffff0d7224 */ /* 0x000fe200078e00ff */
[----:B------:R-:W3:Y:S01]  /*5f10*/  LDCU.64 UR6, c[0x4][0x88] ;  /* 0x01001100ff0677ac */ /* 0x000ee20008000a00 */
[----:B------:R-:W4:Y:S01]  /*5f20*/  LDC.64 R2, c[0x4][R3] ;  /* 0x0100000003027b82 */ /* 0x000f220000000a00 */
[----:B------:R-:W2:Y:S01]  /*5f30*/  LDCU.64 UR4, c[0x4][0x8] ;  /* 0x01000100ff0477ac */ /* 0x000ea20008000a00 */
[----:B-1----:R-:W-:Y:S01]  /*5f40*/  MOV R5, UR9 ;  /* 0x0000000900057c02 */ /* 0x002fe20008000f00 */
[----:B------:R-:W-:Y:S01]  /*5f50*/  IMAD.U32 R4, RZ, RZ, UR8 ;  /* 0x00000008ff047e24 */ /* 0x000fe2000f8e00ff */
[----:B---3--:R-:W-:Y:S01]  /*5f60*/  MOV R7, UR7 ;  /* 0x0000000700077c02 */ /* 0x008fe20008000f00 */
[----:B------:R-:W-:Y:S01]  /*5f70*/  IMAD.U32 R6, RZ, RZ, UR6 ;  /* 0x00000006ff067e24 */ /* 0x000fe2000f8e00ff */
[----:B--2---:R-:W-:Y:S01]  /*5f80*/  MOV R11, UR5 ;  /* 0x00000005000b7c02 */ /* 0x004fe20008000f00 */
[----:B------:R-:W-:Y:S02]  /*5f90*/  IMAD.U32 R10, RZ, RZ, UR4 ;  /* 0x00000004ff0a7e24 */ /* 0x000fe4000f8e00ff */
[----:B------:R-:W-:Y:S07]  /*5fa0*/  LEPC R20, `(.L_x_104) ;  /* 0x000000001014794e */ /* 0x000fee0000000000 */
[----:B----45:R-:W-:Y:S05]  /*5fb0*/  CALL.ABS.NOINC R2 ;  /* 0x0000000002007343 */ /* 0x030fea0003c00000 */
.L_x_104:
[----:B------:R-:W-:Y:S01]  /*5fc0*/  LOP3.LUT P0, RZ, R151, 0x1b0, RZ, 0xc0, !PT ;  /* 0x000001b097ff7812 */ /* 0x000fe2000780c0ff */
[----:B------:R-:W-:Y:S11]  /*5fd0*/  BSSY.RECONVERGENT B6, `(.L_x_105) ;  /* 0x0000013000067945 */ /* 0x000ff60003800200 */
[----:B------:R-:W-:Y:S01]  /*5fe0*/  @!UPT UIADD3 URZ, UPT, UPT, URZ, URZ, URZ ;  /* 0x000000fffffff290 */ /* 0x000fe2000fffe0ff */
[----:B------:R-:W-:Y:S05]  /*5ff0*/  @!P0 BRA `(.L_x_106) ;  /* 0x0000000000408947 */ /* 0x000fea0003800000 */
        /* <DEDUP_REMOVED lines=16> */
.L_x_106:
[----:B------:R-:W-:Y:S05]  /*6100*/  BSYNC.RECONVERGENT B6 ;  /* 0x0000000000067941 */ /* 0x000fea0003800200 */
.L_x_105:
[----:B------:R-:W-:Y:S01]  /*6110*/  ISETP.NE.U32.AND P3, PT, R138, RZ, PT ;  /* 0x000000ff8a00720c */ /* 0x000fe20003f65070 */
[----:B------:R-:W-:Y:S01]  /*6120*/  UISETP.NE.AND UP1, UPT, UR60, URZ, UPT ;  /* 0x000000ff3c00728c */ /* 0x000fe2000bf25270 */
[----:B------:R-:W-:Y:S02]  /*6130*/  ISETP.NE.U32.AND P4, PT, R134, RZ, PT ;  /* 0x000000ff8600720c */ /* 0x000fe40003f85070 */
[----:B------:R-:W-:Y:S02]  /*6140*/  ISETP.NE.AND.EX P3, PT, R139, RZ, PT, P3 ;  /* 0x000000ff8b00720c */ /* 0x000fe40003f65330 */
[----:B------:R-:W-:Y:S02]  /*6150*/  PLOP3.LUT P1, PT, PT, PT, PT, 0x8, 0x80 ;  /* 0x000000000080781c */ /* 0x000fe40003f2e170 */
[----:B------:R-:W-:Y:S02]  /*6160*/  PLOP3.LUT P0, PT, PT, PT, UP1, 0x80, 0x8 ;  /* 0x000000000008781c */ /* 0x000fe40003f0f018 */
[----:B------:R-:W-:Y:S02]  /*6170*/  ISETP.NE.AND.EX P4, PT, R135, RZ, PT, P4 ;  /* 0x000000ff8700720c */ /* 0x000fe40003f85340 */
[----:B------:R-:W1:Y:S09]  /*6180*/  @UP1 LDCU.64 UR4, c[0x0][0x888] ;  /* 0x00011100ff0417ac */ /* 0x000e720008000a00 */
[----:B------:R-:W-:Y:S01]  /*6190*/  @P0 PLOP3.LUT P1, PT, P3, PT, PT, 0x80, 0x8 ;  /* 0x000000000008081c */ /* 0x000fe20001f2f070 */
[----:B-1----:R-:W-:Y:S04]  /*61a0*/  @UP1 UISETP.NE.U32.AND UP0, UPT, UR4, URZ, UPT ;  /* 0x000000ff0400128c */ /* 0x002fe8000bf05070 */
[----:B------:R-:W-:Y:S04]  /*61b0*/  @UP1 UISETP.NE.AND.EX UP0, UPT, UR5, URZ, UPT, UP0 ;  /* 0x000000ff0500128c */ /* 0x000fe8000bf05300 */
[----:B------:R-:W-:Y:S01]  /*61c0*/  @UP1 USEL UR4, URZ, 0xffffffff, UP0 ;  /* 0xffffffffff041887 */ /* 0x000fe20008000000 */
[----:B------:R-:W-:Y:S11]  /*61d0*/  @!P3 BRA `(.L_x_107) ;  /* 0x000000000030b947 */ /* 0x000ff60003800000 */
[----:B------:R-:W-:Y:S01]  /*61e0*/  ISETP.NE.U32.AND P2, PT, R136, RZ, PT ;  /* 0x000000ff8800720c */ /* 0x000fe20003f45070 */
[----:B------:R-:W1:Y:S01]  /*61f0*/  LDCU.64 UR6, c[0x0][0x358] ;  /* 0x00006b00ff0677ac */ /* 0x000e620008000a00 */
[----:B------:R-:W-:Y:S02]  /*6200*/  IMAD.MOV.U32 R141, RZ, RZ, 0x1 ;  /* 0x00000001ff8d7424 */ /* 0x000fe400078e00ff */
[----:B------:R-:W-:Y:S11]  /*6210*/  ISETP.NE.AND.EX P2, PT, R137, RZ, PT, P2 ;  /* 0x000000ff8900720c */ /* 0x000ff60003f45320 */
[----:B------:R-:W-:Y:S02]  /*6220*/  @!UPT UIADD3 URZ, UPT, UPT, URZ, URZ, URZ ;  /* 0x000000fffffff290 */ /* 0x000fe4000fffe0ff */
[----:B------:R-:W3:Y:S01]  /*6230*/  @P2 LDC.64 R2, c[0x0][0x888] ;  /* 0x00022200ff022b82 */ /* 0x000ee20000000a00 */
[----:B--2---:R-:W-:Y:S04]  /*6240*/  @P2 IMAD R0, R138, UR36, RZ ;  /* 0x000000248a002c24 */ /* 0x004fe8000f8e02ff */
[----:B---3--:R-:W-:Y:S04]  /*6250*/  @P2 IMAD.WIDE R2, R0, 0x4, R2 ;  /* 0x0000000400022825 */ /* 0x008fe800078e0202 */
[----:B------:R-:W-:Y:S01]  /*6260*/  HFMA2 R0, -RZ, RZ, 0, 5.9604644775390625e-08 ;  /* 0x00000001ff007431 */ /* 0x000fe200000001ff */
[----:B-1---5:R1:W5:Y:S04]  /*6270*/  @P2 LDG.E R71, desc[UR6][R2.64] ;  /* 0x0000000602472981 */ /* 0x022368000c1e1900 */
[----:B------:R-:W-:Y:S01]  /*6280*/  @!P2 PRMT R141, R0, 0x7610, R141 ;  /* 0x00007610008da816 */ /* 0x000fe2000000008d */
[----:B-1----:R-:W3:Y:S06]  /*6290*/  @!P2 LDC R71, c[0x0][0x880] ;  /* 0x00022000ff47ab82 */ /* 0x002eec0000000800 */
.L_x_107:
[----:B------:R-:W-:Y:S05]  /*62a0*/  @!P4 BRA `(.L_x_108) ;  /* 0x000000000024c947 */ /* 0x000fea0003800000 */
[----:B------:R-:W-:Y:S01]  /*62b0*/  ISETP.NE.U32.AND P2, PT, R132, RZ, PT ;  /* 0x000000ff8400720c */ /* 0x000fe20003f45070 */
[----:B------:R-:W1:Y:S03]  /*62c0*/  LDCU.64 UR6, c[0x0][0x358] ;  /* 0x00006b00ff0677ac */ /* 0x000e660008000a00 */
[----:B------:R-:W-:Y:S11]  /*62d0*/  ISETP.NE.AND.EX P2, PT, R133, RZ, PT, P2 ;  /* 0x000000ff8500720c */ /* 0x000ff60003f45320 */
[----:B------:R-:W-:Y:S02]  /*62e0*/  @!UPT UIADD3 URZ, UPT, UPT, URZ, URZ, URZ ;  /* 0x000000fffffff290 */ /* 0x000fe4000fffe0ff */
[----:B------:R-:W4:Y:S01]  /*62f0*/  @P2 LDC.64 R2, c[0x0][0x8a8] ;  /* 0x00022a00ff022b82 */ /* 0x000f220000000a00 */
[----:B--2---:R-:W-:Y:S04]  /*6300*/  @P2 IMAD R0, R134, UR36, RZ ;  /* 0x0000002486002c24 */ /* 0x004fe8000f8e02ff */
[----:B----4-:R-:W-:Y:S05]  /*6310*/  @P2 IMAD.WIDE R2, R0, 0x4, R2 ;  /* 0x0000000400022825 */ /* 0x010fea00078e0202 */
[----:B-1---5:R1:W5:Y:S02]  /*6320*/  @P2 LDG.E R70, desc[UR6][R2.64] ;  /* 0x0000000602462981 */ /* 0x022364000c1e1900 */
[----:B-1----:R-:W4:Y:S02]  /*6330*/  @!P2 LDC R70, c[0x0][0x8a0] ;  /* 0x00022800ff46ab82 */ /* 0x002f240000000800 */
.L_x_108:
[----:B---3-5:R-:W-:Y:S01]  /*6340*/  @P0 FSETP.NEU.AND P4, PT, R71, RZ, PT ;  /* 0x000000ff4700020b */ /* 0x028fe20003f8d000 */
[----:B--2---:R-:W-:Y:S01]  /*6350*/  IMAD.U32 R0, RZ, RZ, UR4 ;  /* 0x00000004ff007e24 */ /* 0x004fe2000f8e00ff */
[----:B------:R-:W-:Y:S01]  /*6360*/  @P0 LOP3.LUT P2, RZ, R141, 0xff, RZ, 0xc0, !PT ;  /* 0x000000ff8dff0812 */ /* 0x000fe2000784c0ff */
[----:B------:R-:W-:Y:S01]  /*6370*/  BSSY B1, `(.L_x_109) ;  /* 0x000003e000017945 */ /* 0x000fe20003800000 */
[----:B------:R-:W-:Y:S02]  /*6380*/  @P0 SEL R2, RZ, 0xffffffff, P4 ;  /* 0xffffffffff020807 */ /* 0x000fe40002000000 */
[----:B------:R-:W-:Y:S02]  /*6390*/  CS2R R18, SRZ ;  /* 0x0000000000127805 */ /* 0x000fe4000001ff00 */
[----:B------:R-:W-:Y:S02]  /*63a0*/  LEA R143, R68, UR44, 0x3 ;  /* 0x0000002c448f7c11 */ /* 0x000fe4000f8e18ff */
[----:B------:R-:W-:Y:S02]  /*63b0*/  CS2R R16, SRZ ;  /* 0x0000000000107805 */ /* 0x000fe4000001ff00 */
[----:B------:R-:W-:Y:S02]  /*63c0*/  @P1 SEL R2, R0, R2, !P2 ;  /* 0x0000000200021207 */ /* 0x000fe40005000000 */
[----:B------:R-:W-:Y:S02]  /*63d0*/  CS2R R26, SRZ ;  /* 0x00000000001a7805 */ /* 0x000fe4000001ff00 */
[----:B------:R-:W-:Y:S02]  /*63e0*/  SHF.L.U32 R4, R147, 0x1f, RZ ;  /* 0x0000001f93047819 */ /* 0x000fe400000006ff */
[----:B------:R-:W-:Y:S02]  /*63f0*/  CS2R R24, SRZ ;  /* 0x0000000000187805 */ /* 0x000fe4000001ff00 */
[----:B------:R-:W-:Y:S02]  /*6400*/  @P0 LOP3.LUT R2, R2, 0x1, RZ, 0xc0, !PT ;  /* 0x0000000102020812 */ /* 0x000fe400078ec0ff */
[----:B------:R-:W-:Y:S02]  /*6410*/  CS2R R30, SRZ ;  /* 0x00000000001e7805 */ /* 0x000fe4000001ff00 */
[----:B------:R-:W-:Y:S02]  /*6420*/  PLOP3.LUT P5, PT, PT, PT, PT, 0x8, 0x80 ;  /* 0x000000000080781c */ /* 0x000fe40003fae170 */
[----:B------:R-:W-:Y:S02]  /*6430*/  CS2R R28, SRZ ;  /* 0x00000000001c7805 */ /* 0x000fe4000001ff00 */
[----:B------:R-:W-:Y:S01]  /*6440*/  ISETP.NE.U32.OR P1, PT, R2, 0x1, !P0 ;  /* 0x000000010200780c */ /* 0x000fe20004725470 */
[----:B------:R-:W-:Y:S01]  /*6450*/  IMAD R2, R68, 0x40, R69 ;  /* 0x0000004044027824 */ /* 0x000fe200078e0245 */
[----:B------:R-:W-:Y:S02]  /*6460*/  CS2R R34, SRZ ;  /* 0x0000000000227805 */ /* 0x000fe4000001ff00 */
[----:B------:R-:W-:Y:S09]  /*6470*/  CS2R R32, SRZ ;  /* 0x0000000000207805 */ /* 0x000ff2000001ff00 */
[----:B------:R-:W-:Y:S04]  /*6480*/  @P1 SHF.L.U32 R0, R145, 0x1f, RZ ;  /* 0x0000001f91001819 */ /* 0x000fe800000006ff */
[----:B------:R-:W1:Y:S01]  /*6490*/  @P1 SYNCS.PHASECHK.TRANS64.TRYWAIT P0, [UR44+0xa0], R0 ;  /* 0x0000a000ff0015a7 */ /* 0x000e62000800112c */
[----:B------:R2:W3:Y:S01]  /*64a0*/  SYNCS.PHASECHK.TRANS64.TRYWAIT P4, [R143+URZ+0xe0], R4 ;  /* 0x0000e0048f0075a7 */ /* 0x0004e200080811ff */
[----:B-1----:R-:W-:Y:S01]  /*64b0*/  @P1 PLOP3.LUT P5, PT, P0, PT, PT, 0x8, 0x80 ;  /* 0x000000000080181c */ /* 0x002fe200007ae170 */
[----:B------:R-:W-:Y:S01]  /*64c0*/  @!UPT UIADD3 URZ, UPT, UPT, URZ, URZ, URZ ;  /* 0x000000fffffff290 */ /* 0x000fe2000fffe0ff */
[----:B--23--:R-:W-:Y:S11]  /*64d0*/  @!P1 BRA `(.L_x_110) ;  /* 0x00000000009c9947 */ /* 0x00cff60003800000 */
[----:B------:R-:W-:Y:S01]  /*64e0*/  ISETP.NE.U32.AND P0, PT, RZ, UR56, PT ;  /* 0x00000038ff007c0c */ /* 0x000fe2000bf05070 */
[----:B------:R-:W-:Y:S01]  /*64f0*/  BSSY B0, `(.L_x_111) ;  /* 0x0000016000007945 */ /* 0x000fe20003800000 */
[----:B------:R-:W-:Y:S02]  /*6500*/  FSETP.NEU.AND P2, PT, R71, RZ, PT ;  /* 0x000000ff4700720b */ /* 0x000fe40003f4d000 */
[----:B------:R-:W-:Y:S02]  /*6510*/  CS2R R34, SRZ ;  /* 0x0000000000227805 */ /* 0x000fe4000001ff00 */
[----:B------:R-:W-:Y:S02]  /*6520*/  ISETP.NE.AND.EX P0, PT, RZ, UR57, PT, P0 ;  /* 0x00000039ff007c0c */ /* 0x000fe4000bf05300 */
[----:B------:R-:W-:Y:S02]  /*6530*/  CS2R R32, SRZ ;  /* 0x0000000000207805 */ /* 0x000fe4000001ff00 */
[----:B------:R-:W-:Y:S02]  /*6540*/  LOP3.LUT P1, RZ, R141, 0xff, RZ, 0xc0, !PT ;  /* 0x000000ff8dff7812 */ /* 0x000fe4000782c0ff */
[----:B------:R-:W-:Y:S02]  /*6550*/  CS2R R30, SRZ ;  /* 0x00000000001e7805 */ /* 0x000fe4000001ff00 */
[----:B------:R-:W-:Y:S02]  /*6560*/  SEL R0, RZ, 0xffffffff, P2 ;  /* 0xffffffffff007807 */ /* 0x000fe40001000000 */
[----:B------:R-:W-:Y:S02]  /*6570*/  CS2R R28, SRZ ;  /* 0x00000000001c7805 */ /* 0x000fe4000001ff00 */
[----:B------:R-:W-:Y:S02]  /*6580*/  SEL R3, RZ, 0xffffffff, P0 ;  /* 0xffffffffff037807 */ /* 0x000fe40000000000 */
[----:B------:R-:W-:Y:S02]  /*6590*/  CS2R R26, SRZ ;  /* 0x00000000001a7805 */ /* 0x000fe4000001ff00 */
[----:B------:R-:W-:Y:S02]  /*65a0*/  CS2R R24, SRZ ;  /* 0x0000000000187805 */ /* 0x000fe4000001ff00 */
[----:B------:R-:W-:Y:S02]  /*65b0*/  CS2R R18, SRZ ;  /* 0x0000000000127805 */ /* 0x000fe4000001ff00 */
[----:B------:R-:W-:Y:S02]  /*65c0*/  @P3 SEL R0, R3, R0, !P1 ;  /* 0x0000000003003207 */ /* 0x000fe40004800000 */
[----:B------:R-:W-:Y:S02]  /*65d0*/  CS2R R16, SRZ ;  /* 0x0000000000107805 */ /* 0x000fe4000001ff00 */
[----:B------:R-:W-:Y:S04]  /*65e0*/  LOP3.LUT R0, R0, 0x1, RZ, 0xc0, !PT ;  /* 0x0000000100007812 */ /* 0x000fe800078ec0ff */
[----:B------:R-:W-:Y:S01]  /*65f0*/  ISETP.NE.U32.AND P0, PT, R0, 0x1, PT ;  /* 0x000000010000780c */ /* 0x000fe20003f05070 */
[----:B------:R-:W-:Y:S01]  /*6600*/  @!UPT UIADD3 URZ, UPT, UPT, URZ, URZ, URZ ;  /* 0x000000fffffff290 */ /* 0x000fe2000fffe0ff */
[----:B------:R-:W-:Y:S11]  /*6610*/  @!P5 BRA `(.L_x_112) ;  /* 0x00000000000cd947 */ /* 0x000ff60003800000 */
[----:B------:R-:W-:Y:S04]  /*6620*/  SHF.L.U32 R3, R145, 0x1f, RZ ;  /* 0x0000001f91037819 */ /* 0x000fe800000006ff */
[----:B------:R-:W1:Y:S02]  /*6630*/  SYNCS.PHASECHK.TRANS64.TRYWAIT P1, [UR44+0xa0], R3 ;  /* 0x0000a003ff0075a7 */ /* 0x000e64000802112c */
[----:B-1----:R-:W-:Y:S05]  /*6640*/  @!P1 BRA `(.L_x_113) ;  /* 0x0000002000409947 */ /* 0x002fea0003800000 */
.L_x_112:
[----:B------:R-:W-:Y:S05]  /*6650*/  BSYNC B0 ;  /* 0x0000000000007941 */ /* 0x000fea0003800000 */
.L_x_111:
[----:B------:R2:W3:Y:S01]  /*6660*/  @P0 LDS.128 R32, [R140+UR44+0x200] ;  /* 0x0002002c8c200984 */ /* 0x0004e20008000c00 */
[----:B------:R-:W5:Y:S01]  /*6670*/  S2UR UR5, SR_CgaCtaId ;  /* 0x00000000000579c3 */ /* 0x000f620000008800 */
[----:B------:R-:W-:Y:S01]  /*6680*/  UIADD3 UR4, UPT, UPT, UR44, 0xa8, URZ ;  /* 0x000000a82c047890 */ /* 0x000fe2000fffe0ff */
[----:B------:R-:W-:Y:S01]  /*6690*/  LOP3.LUT R145, R145, 0x1, RZ, 0x3c, !PT ;  /* 0x0000000191917812 */ /* 0x000fe200078e3cff */
[----:B------:R2:W1:Y:S04]  /*66a0*/  @P0 LDS.128 R28, [R150+0x10] ;  /* 0x00001000961c0984 */ /* 0x0004680000000c00 */
[----:B------:R2:W1:Y:S04]  /*66b0*/  @P0 LDS.128 R24, [R149+0x20] ;  /* 0x0000200095180984 */ /* 0x0004680000000c00 */
[----:B------:R2:W1:Y:S01]  /*66c0*/  @P0 LDS.128 R16, [R148+0x30] ;  /* 0x0000300094100984 */ /* 0x0004620000000c00 */
[----:B------:R-:W-:Y:S01]  /*66d0*/  @!PT LDS RZ, [RZ] ;  /* 0x00000000fffff984 */ /* 0x000fe20000000800 */
[----:B------:R-:W-:Y:S01]  /*66e0*/  @!PT LDS RZ, [RZ] ;  /* 0x00000000fffff984 */ /* 0x000fe20000000800 */
[----:B------:R-:W-:Y:S01]  /*66f0*/  @!PT LDS RZ, [RZ] ;  /* 0x00000000fffff984 */ /* 0x000fe20000000800 */
[----:B------:R-:W-:Y:S01]  /*6700*/  @!PT LDS RZ, [RZ] ;  /* 0x00000000fffff984 */ /* 0x000fe20000000800 */
[----:B------:R4:W-:Y:S06]  /*6710*/  MEMBAR.ALL.CTA ;  /* 0x0000000000007992 */ /* 0x0009ec0000008000 */
[----:B----4-:R-:W4:Y:S01]  /*6720*/  FENCE.VIEW.ASYNC.S ;  /* 0x00000000000073c6 */ /* 0x010f220000000000 */
[----:B-----5:R-:W-:Y:S09]  /*6730*/  UPRMT UR4, UR5, 0x654, UR4 ;  /* 0x0000065405047896 */ /* 0x020ff20008000004 */
[----:B----4-:R-:W-:Y:S03]  /*6740*/  SYNCS.ARRIVE.TRANS64.RED.A1T0 RZ, [UR4], RZ ;  /* 0x000000ffffff79a7 */ /* 0x010fe60008100404 */
.L_x_110:
[----:B------:R-:W-:Y:S05]  /*6750*/  BSYNC B1 ;  /* 0x0000000000017941 */ /* 0x000fea0003800000 */
.L_x_109:
[----:B-1----:R-:W-:Y:S04]  /*6760*/  SHF.R.U32.HI R0, RZ, 0x15, R2 ;  /* 0x00000015ff007819 */ /* 0x002fe80000011602 */
[----:B------:R-:W-:Y:S01]  /*6770*/  LOP3.LUT P0, RZ, R0, 0x3, R142, 0x48, !PT ;  /* 0x0000000300ff7812 */ /* 0x000fe2000780488e */
[----:B------:R-:W-:Y:S01]  /*6780*/  @!UPT UIADD3 URZ, UPT, UPT, URZ, URZ, URZ ;  /* 0x000000fffffff290 */ /* 0x000fe2000fffe0ff */
[----:B------:R-:W-:Y:S11]  /*6790*/  @P4 BRA `(.L_x_114) ;  /* 0x0000000000084947 */ /* 0x000ff60003800000 */
[----:B------:R-:W1:Y:S02]  /*67a0*/  SYNCS.PHASECHK.TRANS64.TRYWAIT P1, [R143+URZ+0xe0], R4 ;  /* 0x0000e0048f0075a7 */ /* 0x000e6400080211ff */
[----:B-1----:R-:W-:Y:S05]  /*67b0*/  @!P1 BRA `(.L_x_115) ;  /* 0x0000001c00fc9947 */ /* 0x002fea0003800000 */
.L_x_114:
[----:B------:R-:W-:Y:S05]  /*67c0*/  @!P0 BRA `(.L_x_116) ;  /* 0x0000000000408947 */ /* 0x000fea0003800000 */
[----:B------:R-:W1:Y:S01]  /*67d0*/  LDCU.64 UR8, c[0x4][0x70] ;  /* 0x01000e00ff0877ac */ /* 0x000e620008000a00 */
[----:B------:R-:W-:Y:S01]  /*67e0*/  MOV R15, 0x0 ;  /* 0x00000000000f7802 */ /* 0x000fe20000000f00 */
[----:B------:R-:W-:Y:S02]  /*67f0*/  HFMA2 R12, -RZ, RZ, 0, 5.9604644775390625e-08 ;  /* 0x00000001ff0c7431 */ /* 0x000fe400000001ff */
[----:B------:R-:W-:Y:S02]  /*6800*/  IMAD.MOV.U32 R8, RZ, RZ, 0x192 ;  /* 0x00000192ff087424 */ /* 0x000fe400078e00ff */
[----:B------:R-:W-:Y:S01]  /*6810*/  IMAD.MOV.U32 R13, RZ, RZ, RZ ;  /* 0x000000ffff0d7224 */ /* 0x000fe200078e00ff */
[----:B------:R-:W5:Y:S01]  /*6820*/  LDCU.64 UR6, c[0x4][0x78] ;  /* 0x01000f00ff0677ac */ /* 0x000f620008000a00 */
[----:B------:R-:W2:Y:S01]  /*6830*/  LDC.64 R14, c[0x4][R15] ;  /* 0x010000000f0e7b82 */ /* 0x000ea20000000a00 */
[----:B------:R-:W3:Y:S01]  /*6840*/  LDCU.64 UR4, c[0x4][0x10] ;  /* 0x01000200ff0477ac */ /* 0x000ee20008000a00 */
[----:B-1----:R-:W-:Y:S01]  /*6850*/  MOV R5, UR9 ;  /* 0x0000000900057c02 */ /* 0x002fe20008000f00 */
[----:B------:R-:W-:Y:S01]  /*6860*/  IMAD.U32 R4, RZ, RZ, UR8 ;  /* 0x00000008ff047e24 */ /* 0x000fe2000f8e00ff */
[----:B-----5:R-:W-:Y:S01]  /*6870*/  MOV R7, UR7 ;  /* 0x0000000700077c02 */ /* 0x020fe20008000f00 */
[----:B------:R-:W-:Y:S01]  /*6880*/  IMAD.U32 R6, RZ, RZ, UR6 ;  /* 0x00000006ff067e24 */ /* 0x000fe2000f8e00ff */
[----:B---3--:R-:W-:Y:S01]  /*6890*/  MOV R11, UR5 ;  /* 0x00000005000b7c02 */ /* 0x008fe20008000f00 */
[----:B------:R-:W-:Y:S02]  /*68a0*/  IMAD.U32 R10, RZ, RZ, UR4 ;  /* 0x00000004ff0a7e24 */ /* 0x000fe4000f8e00ff */
[----:B------:R-:W-:Y:S07]  /*68b0*/  LEPC R20, `(.L_x_116) ;  /* 0x000000001014794e */ /* 0x000fee0000000000 */
[----:B--2-4-:R-:W-:Y:S05]  /*68c0*/  CALL.ABS.NOINC R14 ;  /* 0x000000000e007343 */ /* 0x014fea0003c00000 */
.L_x_116:
[----:B------:R-:W-:Y:S01]  /*68d0*/  LOP3.LUT P0, RZ, R131, 0x60, RZ, 0xc0, !PT ;  /* 0x0000006083ff7812 */ /* 0x000fe2000780c0ff */
[----:B------:R-:W-:Y:S05]  /*68e0*/  WARPSYNC.ALL ;  /* 0x0000000000007948 */ /* 0x000fea0003800000 */
[----:B------:R-:W-:Y:S01]  /*68f0*/  R2UR UR4, R2 ;  /* 0x00000000020472ca */ /* 0x000fe200000e0000 */
[----:B------:R-:W-:Y:S01]  /*6900*/  BSSY.RECONVERGENT B0, `(.L_x_117) ;  /* 0x000011f000007945 */ /* 0x000fe20003800200 */
[----:B---3--:R-:W-:Y:S02]  /*6910*/  F2FP.F16.E4M3.UNPACK_B R2, R32 ;  /* 0x00000020ff02723e */ /* 0x008fe400020006ff */
[-C--:B------:R-:W-:Y:S02]  /*6920*/  F2FP.F16.E4M3.UNPACK_B R21, R33.reuse ;  /* 0x00000021ff15723e */ /* 0x080fe400020006ff */
[----:B------:R-:W-:Y:S01]  /*6930*/  F2FP.F16.E4M3.UNPACK_B R12, R28 ;  /* 0x0000001cff0c723e */ /* 0x000fe200020006ff */
[----:B------:R-:W-:Y:S01]  /*6940*/  HADD2.F32 R0, -RZ, R2.H0_H0 ;  /* 0x20000002ff007230 */ /* 0x000fe20000004100 */
[----:B------:R-:W-:Y:S01]  /*6950*/  F2FP.F16.E4M3.UNPACK_B R32, R32.H1 ;  /* 0x00000020ff20723e */ /* 0x000fe200030006ff */
[--C-:B------:R-:W-:Y:S01]  /*6960*/  HADD2.F32 R73, -RZ, R21.reuse.H0_H0 ;  /* 0x20000015ff497230 */ /* 0x100fe20000004100 */
[----:B------:R-:W-:Y:S01]  /*6970*/  F2FP.F16.E4M3.UNPACK_B R33, R33.H1 ;  /* 0x00000021ff21723e */ /* 0x000fe200030006ff */
[----:B------:R-:W-:Y:S01]  /*6980*/  HADD2.F32 R74, -RZ, R21.H1_H1 ;  /* 0x30000015ff4a7230 */ /* 0x000fe20000004100 */
[-C--:B------:R-:W-:Y:S01]  /*6990*/  F2FP.F16.E4M3.UNPACK_B R20, R34.reuse ;  /* 0x00000022ff14723e */ /* 0x080fe200020006ff */
[--C-:B------:R-:W-:Y:S01]  /*69a0*/  HADD2.F32 R3, -RZ, R32.reuse.H0_H0 ;  /* 0x20000020ff037230 */ /* 0x100fe20000004100 */
[----:B------:R-:W-:Y:S01]  /*69b0*/  F2FP.F16.E4M3.UNPACK_B R15, R34.H1 ;  /* 0x00000022ff0f723e */ /* 0x000fe200030006ff */
[----:B------:R-:W-:Y:S01]  /*69c0*/  HADD2.F32 R72, -RZ, R32.H1_H1 ;  /* 0x30000020ff487230 */ /* 0x000fe20000004100 */
[-C--:B------:R-:W-:Y:S01]  /*69d0*/  F2FP.F16.E4M3.UNPACK_B R14, R35.reuse ;  /* 0x00000023ff0e723e */ /* 0x080fe200020006ff */
[--C-:B------:R-:W-:Y:S01]  /*69e0*/  HADD2.F32 R75, -RZ, R33.reuse.H0_H0 ;  /* 0x20000021ff4b7230 */ /* 0x100fe20000004100 */
[----:B------:R-:W-:Y:S01]  /*69f0*/  F2FP.F16.E4M3.UNPACK_B R13, R35.H1 ;  /* 0x00000023ff0d723e */ /* 0x000fe200030006ff */
[----:B------:R-:W-:Y:S01]  /*6a00*/  HADD2.F32 R76, -RZ, R33.H1_H1 ;  /* 0x30000021ff4c7230 */ /* 0x000fe20000004100 */
[----:B------:R-:W-:Y:S01]  /*6a10*/  F2FP.F16.E4M3.UNPACK_B R28, R28.H1 ;  /* 0x0000001cff1c723e */ /* 0x000fe200030006ff */
[--C-:B------:R-:W-:Y:S01]  /*6a20*/  HADD2.F32 R77, -RZ, R20.reuse.H0_H0 ;  /* 0x20000014ff4d7230 */ /* 0x100fe20000004100 */
[-C--:B------:R-:W-:Y:S01]  /*6a30*/  F2FP.F16.E4M3.UNPACK_B R11, R29.reuse ;  /* 0x0000001dff0b723e */ /* 0x080fe200020006ff */
        /* <DEDUP_REMOVED lines=43> */
[----:B------:R-:W-:Y:S01]  /*6cf0*/  IADD3 R143, PT, PT, R143, 0x100, RZ ;  /* 0x000001008f8f7810 */ /* 0x000fe20007ffe0ff */
[----:B------:R-:W-:Y:S01]  /*6d00*/  HADD2.F32 R100, -RZ, R6.H1_H1 ;  /* 0x30000006ff647230 */ /* 0x000fe20000004100 */
[----:B------:R-:W-:Y:S01]  /*6d10*/  IADD3 R68, PT, PT, R68, 0x1, RZ ;  /* 0x0000000144447810 */ /* 0x000fe20007ffe0ff */
[--C-:B------:R-:W-:Y:S01]  /*6d20*/  HADD2.F32 R101, -RZ, R5.reuse.H0_H0 ;  /* 0x20000005ff657230 */ /* 0x100fe20000004100 */
[----:B------:R-:W-:Y:S01]  /*6d30*/  LOP3.LUT R143, R143, 0xfefffff8, RZ, 0xc0, !PT ;  /* 0xfefffff88f8f7812 */ /* 0x000fe200078ec0ff */
[----:B------:R-:W-:Y:S02]  /*6d40*/  HADD2.F32 R102, -RZ, R5.H1_H1 ;  /* 0x30000005ff667230 */ /* 0x000fe40000004100 */
[--C-:B------:R-:W-:Y:S02]  /*6d50*/  HADD2.F32 R103, -RZ, R4.reuse.H0_H0 ;  /* 0x20000004ff677230 */ /* 0x100fe40000004100 */
[----:B------:R-:W-:Y:S02]  /*6d60*/  HADD2.F32 R104, -RZ, R4.H1_H1 ;  /* 0x30000004ff687230 */ /* 0x000fe40000004100 */
[----:B------:R-:W1:Y:S01]  /*6d70*/  LDTM.x64 R4, tmem[UR4] ;  /* 0x00000004000479ee */ /* 0x000e620008340000 */
[----:B------:R-:W-:Y:S01]  /*6d80*/  NOP ;  /* 0x0000000000007918 */ /* 0x000fe20000000000 */
[----:B-1----:R1:W-:Y:S01]  /*6d90*/  SYNCS.ARRIVE.TRANS64.RED.A1T0 RZ, [R143+URZ], RZ ;  /* 0x000000ff8fff79a7 */ /* 0x0023e200081004ff */
[----:B------:R-:W-:Y:S02]  /*6da0*/  HADD2.F32 R2, -RZ, R2.H1_H1 ;  /* 0x30000002ff027230 */ /* 0x000fe40000004100 */
[--C-:B------:R-:W-:Y:S02]  /*6db0*/  HADD2.F32 R105, -RZ, R106.reuse.H0_H0 ;  /* 0x2000006aff697230 */ /* 0x100fe40000004100 */
        /* <DEDUP_REMOVED lines=9> */
[C---:B----4-:R-:W-:Y:S01]  /*6e50*/  FMUL R4, R70.reuse, R4 ;  /* 0x0000000446047220 */ /* 0x050fe20000400000 */
[C---:B------:R-:W-:Y:S01]  /*6e60*/  FMUL R5, R70.reuse, R5 ;  /* 0x0000000546057220 */ /* 0x040fe20000400000 */
[C---:B------:R-:W-:Y:S01]  /*6e70*/  FMUL R8, R70.reuse, R8 ;  /* 0x0000000846087220 */ /* 0x040fe20000400000 */
[C---:B------:R-:W-:Y:S01]  /*6e80*/  FMUL R9, R70.reuse, R9 ;  /* 0x0000000946097220 */ /* 0x040fe20000400000 */
[C---:B------:R-:W-:Y:S01]  /*6e90*/  FFMA R4, R71.reuse, R0, R4 ;  /* 0x0000000047047223 */ /* 0x040fe20000000004 */
[C---:B------:R-:W-:Y:S01]  /*6ea0*/  FFMA R5, R71.reuse, R2, R5 ;  /* 0x0000000247057223 */ /* 0x040fe20000000005 */
[C---:B------:R-:W-:Y:S01]  /*6eb0*/  FMUL R12, R70.reuse, R12 ;  /* 0x0000000c460c7220 */ /* 0x040fe20000400000 */
[C---:B------:R-:W-:Y:S01]  /*6ec0*/  FMUL R13, R70.reuse, R13 ;  /* 0x0000000d460d7220 */ /* 0x040fe20000400000 */
[C---:B------:R-:W-:Y:S01]  /*6ed0*/  FMUL R0, R70.reuse, R16 ;  /* 0x0000001046007220 */ /* 0x040fe20000400000 */
[C---:B------:R-:W-:Y:S01]  /*6ee0*/  FMUL R2, R70.reuse, R17 ;  /* 0x0000001146027220 */ /* 0x040fe20000400000 */
[C---:B------:R-:W-:Y:S01]  /*6ef0*/  FMUL R17, R70.reuse, R24 ;  /* 0x0000001846117220 */ /* 0x040fe20000400000 */
[--C-:B------:R-:W-:Y:S02]  /*6f00*/  HADD2.F32 R125, -RZ, R126.reuse.H0_H0 ;  /* 0x2000007eff7d7230 */ /* 0x100fe40000004100 */
[C---:B------:R-:W-:Y:S01]  /*6f10*/  FMUL R6, R70.reuse, R6 ;  /* 0x0000000646067220 */ /* 0x040fe20000400000 */
[----:B------:R-:W-:Y:S02]  /*6f20*/  HADD2.F32 R126, -RZ, R126.H1_H1 ;  /* 0x3000007eff7e7230 */ /* 0x000fe40000004100 */
[C---:B------:R-:W-:Y:S01]  /*6f30*/  FMUL R7, R70.reuse, R7 ;  /* 0x0000000746077220 */ /* 0x040fe20000400000 */
[C---:B------:R-:W-:Y:S01]  /*6f40*/  FMUL R10, R70.reuse, R10 ;  /* 0x0000000a460a7220 */ /* 0x040fe20000400000 */
[C---:B------:R-:W-:Y:S01]  /*6f50*/  FFMA R6, R71.reuse, R3, R6 ;  /* 0x0000000347067223 */ /* 0x040fe20000000006 */
[C---:B------:R-:W-:Y:S01]  /*6f60*/  FMUL R11, R70.reuse, R11 ;  /* 0x0000000b460b7220 */ /* 0x040fe20000400000 */
[C---:B------:R-:W-:Y:S01]  /*6f70*/  FFMA R7, R71.reuse, R72, R7 ;  /* 0x0000004847077223 */ /* 0x040fe20000000007 */
[C---:B------:R-:W-:Y:S01]  /*6f80*/  FFMA R8, R71.reuse, R73, R8 ;  /* 0x0000004947087223 */ /* 0x040fe20000000008 */
[C---:B------:R-:W-:Y:S01]  /*6f90*/  FFMA R9, R71.reuse, R74, R9 ;  /* 0x0000004a47097223 */ /* 0x040fe20000000009 */
[C---:B------:R-:W-:Y:S01]  /*6fa0*/  FFMA R10, R71.reuse, R75, R10 ;  /* 0x0000004b470a7223 */ /* 0x040fe2000000000a */
[C---:B------:R-:W-:Y:S01]  /*6fb0*/  FFMA R11, R71.reuse, R76, R11 ;  /* 0x0000004c470b7223 */ /* 0x040fe2000000000b */
[C---:B------:R-:W-:Y:S01]  /*6fc0*/  FFMA R12, R71.reuse, R77, R12 ;  /* 0x0000004d470c7223 */ /* 0x040fe2000000000c */
[----:B------:R-:W-:Y:S01]  /*6fd0*/  FFMA R13, R71, R78, R13 ;  /* 0x0000004e470d7223 */ /* 0x000fe2000000000d */
[----:B------:R-:W-:Y:S01]  /*6fe0*/  F2FP.SATFINITE.E4M3.F32.PACK_AB_MERGE_C R76, R7, R6, RZ ;  /* 0x00000006074c723e */ /* 0x000fe200048070ff */
[--C-:B------:R-:W-:Y:S02]  /*6ff0*/  HADD2.F32 R74, -RZ, R129.reuse.H0_H0 ;  /* 0x20000081ff4a7230 */ /* 0x100fe40000004100 */
[C---:B------:R-:W-:Y:S01]  /*7000*/  FMUL R7, R70.reuse, R20 ;  /* 0x0000001446077220 */ /* 0x040fe20000400000 */
[----:B------:R-:W-:Y:S01]  /*7010*/  HADD2.F32 R75, -RZ, R129.H1_H1 ;  /* 0x30000081ff4b7230 */ /* 0x000fe20000004100 */
[----:B------:R-:W-:Y:S01]  /*7020*/  F2FP.SATFINITE.E4M3.F32.PACK_AB_MERGE_C R129, R11, R10, RZ ;  /* 0x0000000a0b81723e */ /* 0x000fe200048070ff */
        /* <DEDUP_REMOVED lines=12> */
[----:B------:R-:W-:Y:S01]  /*70f0*/  FFMA R3, R71, R83, R3 ;  /* 0x0000005347037223 */ /* 0x000fe20000000003 */
[C---:B------:R-:W-:Y:S01]  /*7100*/  FMUL R25, R70.reuse, R32 ;  /* 0x0000002046197220 */ /* 0x040fe20000400000 */
[----:B------:R-:W-:Y:S01]  /*7110*/  F2FP.SATFINITE.E4M3.F32.PACK_AB_MERGE_C R14, R15, R14, RZ ;  /* 0x0000000e0f0e723e */ /* 0x000fe200048070ff */
[C---:B------:R-:W-:Y:S01]  /*7120*/  FMUL R6, R70.reuse, R19 ;  /* 0x0000001346067220 */ /* 0x040fe20000400000 */
[C---:B------:R-:W-:Y:S01]  /*7130*/  FMUL R11, R70.reuse, R22 ;  /* 0x00000016460b7220 */ /* 0x040fe20000400000 */
[C---:B------:R-:W-:Y:S01]  /*7140*/  FMUL R22, R70.reuse, R29 ;  /* 0x0000001d46167220 */ /* 0x040fe20000400000 */
[C---:B------:R-:W-:Y:S01]  /*7150*/  FMUL R29, R70.reuse, R36 ;  /* 0x00000024461d7220 */ /* 0x040fe20000400000 */
[C---:B------:R-:W-:Y:S01]  /*7160*/  FFMA R6, R71.reuse, R84, R6 ;  /* 0x0000005447067223 */ /* 0x040fe20000000006 */
[C---:B------:R-:W-:Y:S01]  /*7170*/  FFMA R7, R71.reuse, R85, R7 ;  /* 0x0000005547077223 */ /* 0x040fe20000000007 */
[C---:B------:R-:W-:Y:S01]  /*7180*/  FFMA R10, R71.reuse, R86, R10 ;  /* 0x00000056470a7223 */ /* 0x040fe2000000000a */
[C---:B------:R-:W-:Y:S01]  /*7190*/  FFMA R11, R71.reuse, R87, R11 ;  /* 0x00000057470b7223 */ /* 0x040fe2000000000b */
[----:B------:R-:W-:Y:S01]  /*71a0*/  FMUL R16, R70, R23 ;  /* 0x0000001746107220 */ /* 0x000fe20000400000 */
[----:B------:R-:W-:Y:S01]  /*71b0*/  F2FP.SATFINITE.E4M3.F32.PACK_AB_MERGE_C R3, R6, R3, RZ ;  /* 0x000000030603723e */ /* 0x000fe200048070ff */
        /* <DEDUP_REMOVED lines=10> */
[----:B------:R-:W-:Y:S01]  /*7260*/  FMUL R30, R70, R37 ;  /* 0x00000025461e7220 */ /* 0x000fe20000400000 */
[----:B------:R-:W-:Y:S01]  /*7270*/  F2FP.SATFINITE.E4M3.F32.PACK_AB_MERGE_C R16, R10, R7, R16 ;  /* 0x000000070a10723e */ /* 0x000fe20004807010 */
        /* <DEDUP_REMOVED lines=23> */
[----:B------:R-:W-:Y:S01]  /*73f0*/  FFMA R31, R71, R103, R31 ;  /* 0x00000067471f7223 */ /* 0x000fe2000000001f */
[----:B------:R-:W-:Y:S01]  /*7400*/  FMUL R45, R70, R52 ;  /* 0x00000034462d7220 */ /* 0x000fe20000400000 */
[----:B------:R-:W-:Y:S01]  /*7410*/  F2FP.SATFINITE.E4M3.F32.PACK_AB_MERGE_C R19, R28, R27, RZ ;  /* 0x0000001b1c13723e */ /* 0x000fe200048070ff */
[C---:B------:R-:W-:Y:S01]  /*7420*/  FMUL R52, R70.reuse, R59 ;  /* 0x0000003b46347220 */ /* 0x040fe20000400000 */
[C---:B------:R-:W-:Y:S01]  /*7430*/  FMUL R59, R70.reuse, R66 ;  /* 0x00000042463b7220 */ /* 0x040fe20000400000 */
[----:B------:R-:W-:Y:S01]  /*7440*/  F2FP.SATFINITE.E4M3.F32.PACK_AB_MERGE_C R66, R13, R12, R14 ;  /* 0x0000000c0d42723e */ /* 0x000fe2000480700e */
[----:B------:R-:W-:Y:S01]  /*7450*/  FMUL R32, R70, R39 ;  /* 0x0000002746207220 */ /* 0x000fe20000400000 */
[--C-:B------:R-:W-:Y:S01]  /*7460*/  HADD2.F32 R107, -RZ, R108.reuse.H0_H0 ;  /* 0x2000006cff6b7230 */ /* 0x100fe20000004100 */
[----:B------:R-:W-:Y:S01]  /*7470*/  F2FP.SATFINITE.E4M3.F32.PACK_AB_MERGE_C R19, R26, R25, R19 ;  /* 0x000000191a13723e */ /* 0x000fe20004807013 */
[----:B------:R-:W-:Y:S02]  /*7480*/  HADD2.F32 R108, -RZ, R108.H1_H1 ;  /* 0x3000006cff6c7230 */ /* 0x000fe40000004100 */
[C---:B------:R-:W-:Y:S01]  /*7490*/  FFMA R32, R71.reuse, R104, R32 ;  /* 0x0000006847207223 */ /* 0x040fe20000000020 */
[C---:B------:R-:W-:Y:S01]  /*74a0*/  FFMA R33, R71.reuse, R105, R33 ;  /* 0x0000006947217223 */ /* 0x040fe20000000021 */
[C---:B------:R-:W-:Y:S01]  /*74b0*/  FFMA R34, R71.reuse, R106, R34 ;  /* 0x0000006a47227223 */ /* 0x040fe20000000022 */
[C---:B------:R-:W-:Y:S01]  /*74c0*/  FMUL R35, R70.reuse, R42 ;  /* 0x0000002a46237220 */ /* 0x040fe20000400000 */
[----:B------:R-:W-:Y:S01]  /*74d0*/  FMUL R42, R70, R49 ;  /* 0x00000031462a7220 */ /* 0x000fe20000400000 */
[----:B------:R-:W-:Y:S01]  /*74e0*/  F2FP.SATFINITE.E4M3.F32.PACK_AB_MERGE_C R32, R32, R31, RZ ;  /* 0x0000001f2020723e */ /* 0x000fe200048070ff */
[C---:B------:R-:W-:Y:S01]  /*74f0*/  FMUL R49, R70.reuse, R56 ;  /* 0x0000003846317220 */ /* 0x040fe20000400000 */
[C---:B------:R-:W-:Y:S01]  /*7500*/  FMUL R36, R70.reuse, R43 ;  /* 0x0000002b46247220 */ /* 0x040fe20000400000 */
[--C-:B------:R-:W-:Y:S02]  /*7510*/  HADD2.F32 R111, -RZ, R112.reuse.H0_H0 ;  /* 0x20000070ff6f7230 */ /* 0x100fe40000004100 */
[C---:B------:R-:W-:Y:S01]  /*7520*/  FFMA R35, R71.reuse, R107, R35 ;  /* 0x0000006b47237223 */ /* 0x040fe20000000023 */
[----:B------:R-:W-:Y:S02]  /*7530*/  HADD2.F32 R112, -RZ, R112.H1_H1 ;  /* 0x30000070ff707230 */ /* 0x000fe40000004100 */
[C---:B------:R-:W-:Y:S01]  /*7540*/  FMUL R39, R70.reuse, R46 ;  /* 0x0000002e46277220 */ /* 0x040fe20000400000 */
[C---:B------:R-:W-:Y:S01]  /*7550*/  FFMA R36, R71.reuse, R108, R36 ;  /* 0x0000006c47247223 */ /* 0x040fe20000000024 */
[C---:B------:R-:W-:Y:S01]  /*7560*/  FMUL R40, R70.reuse, R47 ;  /* 0x0000002f46287220 */ /* 0x040fe20000400000 */
[C---:B------:R-:W-:Y:S01]  /*7570*/  FFMA R37, R71.reuse, R109, R37 ;  /* 0x0000006d47257223 */ /* 0x040fe20000000025 */
[C---:B------:R-:W-:Y:S01]  /*7580*/  FFMA R38, R71.reuse, R110, R38 ;  /* 0x0000006e47267223 */ /* 0x040fe20000000026 */
        /* <DEDUP_REMOVED lines=8> */
[C---:B------:R-:W-:Y:S01]  /*7610*/  FMUL R46, R70.reuse, R53 ;  /* 0x00000035462e7220 */ /* 0x040fe20000400000 */
[--C-:B------:R-:W-:Y:S02]  /*7620*/  HADD2.F32 R119, -RZ, R120.reuse.H0_H0 ;  /* 0x20000078ff777230 */ /* 0x100fe40000004100 */
[C---:B------:R-:W-:Y:S01]  /*7630*/  FMUL R50, R70.reuse, R57 ;  /* 0x0000003946327220 */ /* 0x040fe20000400000 */
[C---:B------:R-:W-:Y:S01]  /*7640*/  FMUL R51, R70.reuse, R58 ;  /* 0x0000003a46337220 */ /* 0x040fe20000400000 */
[C---:B------:R-:W-:Y:S01]  /*7650*/  FMUL R53, R70.reuse, R60 ;  /* 0x0000003c46357220 */ /* 0x040fe20000400000 */
[C---:B------:R-:W-:Y:S01]  /*7660*/  FFMA R43, R71.reuse, R115, R43 ;  /* 0x00000073472b7223 */ /* 0x040fe2000000002b */
[----:B------:R-:W-:Y:S02]  /*7670*/  HADD2.F32 R120, -RZ, R120.H1_H1 ;  /* 0x30000078ff787230 */ /* 0x000fe40000004100 */
[C---:B------:R-:W-:Y:S01]  /*7680*/  FMUL R47, R70.reuse, R54 ;  /* 0x00000036462f7220 */ /* 0x040fe20000400000 */
[C---:B------:R-:W-:Y:S01]  /*7690*/  FMUL R57, R70.reuse, R64 ;  /* 0x0000004046397220 */ /* 0x040fe20000400000 */
[C---:B------:R-:W-:Y:S01]  /*76a0*/  FMUL R58, R70.reuse, R65 ;  /* 0x00000041463a7220 */ /* 0x040fe20000400000 */
[C---:B------:R-:W-:Y:S01]  /*76b0*/  FMUL R60, R70.reuse, R67 ;  /* 0x00000043463c7220 */ /* 0x040fe20000400000 */
[----:B------:R-:W-:Y:S01]  /*76c0*/  FFMA R44, R71, R116, R44 ;  /* 0x00000074472c7223 */ /* 0x000fe2000000002c */
[----:B------:R-:W-:Y:S01]  /*76d0*/  FMUL R48, R70, R55 ;  /* 0x0000003746307220 */ /* 0x000fe20000400000 */
[----:B------:R-:W-:Y:S01]  /*76e0*/  F2FP.SATFINITE.E4M3.F32.PACK_AB_MERGE_C R64, R5, R4, R76 ;  /* 0x000000040540723e */ /* 0x000fe2000480704c */
[----:B------:R-:W-:Y:S01]  /*76f0*/  FFMA R45, R71, R117, R45 ;  /* 0x00000075472d7223 */ /* 0x000fe2000000002d */
[----:B------:R-:W-:Y:S01]  /*7700*/  F2FP.SATFINITE.E4M3.F32.PACK_AB_MERGE_C R65, R9, R8, R129 ;  /* 0x000000080941723e */ /* 0x000fe20004807081 */
[C---:B------:R-:W-:Y:S01]  /*7710*/  FFMA R46, R71.reuse, R118, R46 ;  /* 0x00000076472e7223 */ /* 0x040fe2000000002e */
[----:B------:R-:W-:Y:S01]  /*7720*/  F2FP.SATFINITE.E4M3.F32.PACK_AB_MERGE_C R67, R2, R0, R3 ;  /* 0x000000000243723e */ /* 0x000fe20004807003 */
[--C-:B------:R-:W-:Y:S02]  /*7730*/  HADD2.F32 R123, -RZ, R124.reuse.H0_H0 ;  /* 0x2000007cff7b7230 */ /* 0x100fe40000004100 */
[C---:B------:R-:W-:Y:S01]  /*7740*/  FFMA R47, R71.reuse, R119, R47 ;  /* 0x00000077472f7223 */ /* 0x040fe2000000002f */
[----:B------:R-:W-:Y:S02]  /*7750*/  HADD2.F32 R124, -RZ, R124.H1_H1 ;  /* 0x3000007cff7c7230 */ /* 0x000fe40000004100 */
[C---:B------:R-:W-:Y:S01]  /*7760*/  FFMA R48, R71.reuse, R120, R48 ;  /* 0x0000007847307223 */ /* 0x040fe20000000030 */
[----:B------:R1:W-:Y:S01]  /*7770*/  STS.128 [R140+UR44+0x2200], R64 ;  /* 0x002200408c007988 */ /* 0x0003e20008000c2c */
[C---:B------:R-:W-:Y:S01]  /*7780*/  FFMA R49, R71.reuse, R121, R49 ;  /* 0x0000007947317223 */ /* 0x040fe20000000031 */
[C---:B------:R-:W-:Y:S01]  /*7790*/  FFMA R50, R71.reuse, R122, R50 ;  /* 0x0000007a47327223 */ /* 0x040fe20000000032 */
[C---:B------:R-:W-:Y:S01]  /*77a0*/  FMUL R54, R70.reuse, R61 ;  /* 0x0000003d46367220 */ /* 0x040fe20000400000 */
[--C-:B------:R-:W-:Y:S02]  /*77b0*/  HADD2.F32 R127, -RZ, R128.reuse.H0_H0 ;  /* 0x20000080ff7f7230 */ /* 0x100fe40000004100 */
[C---:B------:R-:W-:Y:S01]  /*77c0*/  FFMA R51, R71.reuse, R123, R51 ;  /* 0x0000007b47337223 */ /* 0x040fe20000000033 */
[----:B------:R-:W-:Y:S02]  /*77d0*/  HADD2.F32 R128, -RZ, R128.H1_H1 ;  /* 0x30000080ff807230 */ /* 0x000fe40000004100 */
[----:B------:R-:W-:Y:S01]  /*77e0*/  FMUL R55, R70, R62 ;  /* 0x0000003e46377220 */ /* 0x000fe20000400000 */
[----:B------:R1:W-:Y:S01]  /*77f0*/  STS.128 [R150+0x2010], R16 ;  /* 0x0020101096007388 */ /* 0x0003e20000000c00 */
[----:B------:R-:W-:Y:S01]  /*7800*/  F2FP.SATFINITE.E4M3.F32.PACK_AB_MERGE_C R35, R36, R35, RZ ;  /* 0x000000232423723e */ /* 0x000fe200048070ff */
[C---:B------:R-:W-:Y:S01]  /*7810*/  FFMA R52, R71.reuse, R124, R52 ;  /* 0x0000007c47347223 */ /* 0x040fe20000000034 */
[----:B------:R-:W-:Y:S01]  /*7820*/  FMUL R56, R70, R63 ;  /* 0x0000003f46387220 */ /* 0x000fe20000400000 */
[C---:B------:R-:W-:Y:S01]  /*7830*/  FFMA R53, R71.reuse, R125, R53 ;  /* 0x0000007d47357223 */ /* 0x040fe20000000035 */
[C---:B------:R-:W-:Y:S01]  /*7840*/  FFMA R54, R71.reuse, R126, R54 ;  /* 0x0000007e47367223 */ /* 0x040fe20000000036 */
[C---:B------:R-:W-:Y:S01]  /*7850*/  FFMA R55, R71.reuse, R127, R55 ;  /* 0x0000007f47377223 */ /* 0x040fe20000000037 */
[C---:B------:R-:W-:Y:S01]  /*7860*/  FFMA R56, R71.reuse, R128, R56 ;  /* 0x0000008047387223 */ /* 0x040fe20000000038 */
[----:B------:R-:W-:Y:S01]  /*7870*/  F2FP.SATFINITE.E4M3.F32.PACK_AB_MERGE_C R39, R40, R39, RZ ;  /* 0x000000272827723e */ /* 0x000fe200048070ff */
[C---:B------:R-:W-:Y:S01]  /*7880*/  FFMA R57, R71.reuse, R72, R57 ;  /* 0x0000004847397223 */ /* 0x040fe20000000039 */
[----:B------:R-:W-:Y:S01]  /*7890*/  F2FP.SATFINITE.E4M3.F32.PACK_AB_MERGE_C R43, R44, R43, RZ ;  /* 0x0000002b2c2b723e */ /* 0x000fe200048070ff */
[C---:B------:R-:W-:Y:S01]  /*78a0*/  FFMA R58, R71.reuse, R73, R58 ;  /* 0x00000049473a7223 */ /* 0x040fe2000000003a */
[C---:B------:R-:W-:Y:S01]  /*78b0*/  FFMA R59, R71.reuse, R74, R59 ;  /* 0x0000004a473b7223 */ /* 0x040fe2000000003b */
[----:B------:R-:W-:Y:S01]  /*78c0*/  F2FP.SATFINITE.E4M3.F32.PACK_AB_MERGE_C R33, R34, R33, R35 ;  /* 0x000000212221723e */ /* 0x000fe20004807023 */
[----:B------:R-:W-:Y:S01]  /*78d0*/  FFMA R60, R71, R75, R60 ;  /* 0x0000004b473c7223 */ /* 0x000fe2000000003c */
[----:B------:R-:W-:Y:S02]  /*78e0*/  F2FP.SATFINITE.E4M3.F32.PACK_AB_MERGE_C R32, R30, R29, R32 ;  /* 0x0000001d1e20723e */ /* 0x000fe40004807020 */
[----:B------:R-:W-:Y:S02]  /*78f0*/  F2FP.SATFINITE.E4M3.F32.PACK_AB_MERGE_C R34, R38, R37, R39 ;  /* 0x000000252622723e */ /* 0x000fe40004807027 */
[----:B------:R-:W-:Y:S02]  /*7900*/  F2FP.SATFINITE.E4M3.F32.PACK_AB_MERGE_C R35, R42, R41, R43 ;  /* 0x000000292a23723e */ /* 0x000fe4000480702b */
[----:B------:R-:W-:Y:S02]  /*7910*/  F2FP.SATFINITE.E4M3.F32.PACK_AB_MERGE_C R51, R52, R51, RZ ;  /* 0x000000333433723e */ /* 0x000fe400048070ff */
[----:B------:R-:W-:Y:S01]  /*7920*/  F2FP.SATFINITE.E4M3.F32.PACK_AB_MERGE_C R48, R48, R47, RZ ;  /* 0x0000002f3030723e */ /* 0x000fe200048070ff */
[----:B------:R1:W-:Y:S01]  /*7930*/  STS.128 [R149+0x2020], R32 ;  /* 0x0020202095007388 */ /* 0x0003e20000000c00 */
[----:B------:R-:W-:Y:S02]  /*7940*/  F2FP.SATFINITE.E4M3.F32.PACK_AB_MERGE_C R55, R56, R55, RZ ;  /* 0x000000373837723e */ /* 0x000fe400048070ff */
[----:B------:R-:W-:Y:S02]  /*7950*/  F2FP.SATFINITE.E4M3.F32.PACK_AB_MERGE_C R59, R60, R59, RZ ;  /* 0x0000003b3c3b723e */ /* 0x000fe400048070ff */
[----:B------:R-:W-:Y:S02]  /*7960*/  F2FP.SATFINITE.E4M3.F32.PACK_AB_MERGE_C R49, R50, R49, R51 ;  /* 0x000000313231723e */ /* 0x000fe40004807033 */
[----:B------:R-:W-:Y:S02]  /*7970*/  F2FP.SATFINITE.E4M3.F32.PACK_AB_MERGE_C R48, R46, R45, R48 ;  /* 0x0000002d2e30723e */ /* 0x000fe40004807030 */
[----:B------:R-:W-:Y:S02]  /*7980*/  F2FP.SATFINITE.E4M3.F32.PACK_AB_MERGE_C R50, R54, R53, R55 ;  /* 0x000000353632723e */ /* 0x000fe40004807037 */
[----:B------:R-:W-:Y:S05]  /*7990*/  F2FP.SATFINITE.E4M3.F32.PACK_AB_MERGE_C R51, R58, R57, R59 ;  /* 0x000000393a33723e */ /* 0x000fea000480703b */
[----:B------:R1:W-:Y:S01]  /*79a0*/  STS.128 [R148+0x2030], R48 ;  /* 0x0020303094007388 */ /* 0x0003e20000000c00 */
[----:B------:R-:W-:Y:S01]  /*79b0*/  @!PT LDS RZ, [RZ] ;  /* 0x00000000fffff984 */ /* 0x000fe20000000800 */
[----:B------:R-:W-:Y:S01]  /*79c0*/  @!PT LDS RZ, [RZ] ;  /* 0x00000000fffff984 */ /* 0x000fe20000000800 */
[----:B------:R-:W-:Y:S01]  /*79d0*/  @!PT LDS RZ, [RZ] ;  /* 0x00000000fffff984 */ /* 0x000fe20000000800 */
[----:B------:R-:W-:Y:S01]  /*79e0*/  @!PT LDS RZ, [RZ] ;  /* 0x00000000fffff984 */ /* 0x000fe20000000800 */
[----:B------:R3:W-:Y:S07]  /*79f0*/  MEMBAR.ALL.CTA ;  /* 0x0000000000007992 */ /* 0x0007ee0000008000 */
[----:B---3--:R-:W3:Y:S02]  /*7a00*/  FENCE.VIEW.ASYNC.S ;  /* 0x00000000000073c6 */ /* 0x008ee40000000000 */
[----:B---3--:R-:W-:Y:S06]  /*7a10*/  BAR.SYNC.DEFER_BLOCKING 0x1, 0x80 ;  /* 0x0042000000007b1d */ /* 0x008fec0000010000 */
[----:B------:R-:W-:Y:S05]  /*7a20*/  @P0 BRA `(.L_x_118) ;  /* 0x0000000000300947 */ /* 0x000fea0003800000 */
[----:B------:R-:W-:Y:S02]  /*7a30*/  UIADD3 UR4, UPT, UPT, UR44, 0x2200, URZ ;  /* 0x000022002c047890 */ /* 0x000fe4000fffe0ff */
[----:B------:R-:W-:Y:S02]  /*7a40*/  USHF.L.U32 UR9, UR46, 0x6, URZ ;  /* 0x000000062e097899 */ /* 0x000fe400080006ff */
[----:B------:R-:W-:Y:S02]  /*7a50*/  USHF.L.U32 UR10, UR45, 0x7, URZ ;  /* 0x000000072d0a7899 */ /* 0x000fe400080006ff */
[----:B------:R-:W-:Y:S01]  /*7a60*/  MOV R151, UR4 ;  /* 0x0000000400977c02 */ /* 0x000fe20008000f00 */
[----:B------:R-:W-:Y:S01]  /*7a70*/  UIADD3 UR4, UP0, UPT, UR62, 0x680, URZ ;  /* 0x000006803e047890 */ /* 0x000fe2000ff1e0ff */
[----:B------:R-:W-:Y:S02]  /*7a80*/  UMOV UR11, UR36 ;  /* 0x00000024000b7c82 */ /* 0x000fe40008000000 */
[----:B------:R-:W-:Y:S01]  /*7a90*/  R2UR UR8, R151 ;  /* 0x00000000970872ca */ /* 0x000fe200000e0000 */
[----:B------:R-:W-:Y:S11]  /*7aa0*/  UIADD3.X UR5, UPT, UPT, URZ, UR63, URZ, UP0, !UPT ;  /* 0x0000003fff057290 */ /* 0x000ff600087fe4ff */
[----:B------:R-:W-:Y:S01]  /*7ab0*/  @!UPT UIADD3 URZ, UPT, UPT, URZ, URZ, URZ ;  /* 0x000000fffffff290 */ /* 0x000fe2000fffe0ff */
[----:B------:R3:W-:Y:S01]  /*7ac0*/  UTMASTG.3D [UR8], [UR4] ;  /* 0x00000008040073b5 */ /* 0x0007e20008010000 */
[----:B------:R0:W-:Y:S01]  /*7ad0*/  UTMACMDFLUSH ;  /* 0x00000000000079b7 */ /* 0x0001e20000000000 */
[----:B---3--:R-:W-:Y:S04]  /*7ae0*/  DEPBAR.LE SB0, 0x0 ;  /* 0x000080000000791a */ /* 0x008fe80000000000 */
.L_x_118:
[----:B------:R-:W-:Y:S05]  /*7af0*/  BSYNC.RECONVERGENT B0 ;  /* 0x0000000000007941 */ /* 0x000fea0003800200 */
.L_x_117:
[----:B------:R-:W-:Y:S01]  /*7b00*/  BAR.SYNC.DEFER_BLOCKING 0x1, 0x80 ;  /* 0x0042000000007b1d */ /* 0x000fe20000010000 */
[----:B------:R-:W-:Y:S01]  /*7b10*/  ISETP.NE.AND P0, PT, R144, 0x2, PT ;  /* 0x000000029000780c */ /* 0x000fe20003f05270 */
[----:B------:R-:W-:Y:S01]  /*7b20*/  UISETP.NE.AND UP0, UPT, UR47, URZ, UPT ;  /* 0x000000ff2f00728c */ /* 0x000fe2000bf05270 */
[----:B------:R-:W-:Y:S01]  /*7b30*/  ISETP.NE.AND P1, PT, R68, 0x4, PT ;  /* 0x000000044400780c */ /* 0x000fe20003f25270 */
[----:B------:R-:W-:Y:S01]  /*7b40*/  UIADD3 UR46, UPT, UPT, UR37, UR59, URZ ;  /* 0x0000003b252e7290 */ /* 0x000fe2000fffe0ff */
[----:B------:R-:W-:Y:S01]  /*7b50*/  SEL R2, RZ, 0x1, P0 ;  /* 0x00000001ff027807 */ /* 0x000fe20000000000 */
[----:B------:R-:W-:Y:S01]  /*7b60*/  UIADD3 UR45, UPT, UPT, UR38, UR55, URZ ;  /* 0x00000037262d7290 */ /* 0x000fe2000fffe0ff */
[----:B------:R-:W-:Y:S02]  /*7b70*/  SEL R0, RZ, 0x1, P1 ;  /* 0x00000001ff007807 */ /* 0x000fe40000800000 */
[----:B------:R-:W-:Y:S02]  /*7b80*/  LOP3.LUT R146, R146, R2, RZ, 0x3c, !PT ;  /* 0x0000000292927212 */ /* 0x000fe400078e3cff */
[----:B------:R-:W-:Y:S02]  /*7b90*/  LOP3.LUT R147, R147, R0, RZ, 0x3c, !PT ;  /* 0x0000000093937212 */ /* 0x000fe400078e3cff */
[----:B------:R-:W-:Y:S02]  /*7ba0*/  SEL R144, R144, RZ, P0 ;  /* 0x000000ff90907207 */ /* 0x000fe40000000000 */
[----:B------:R-:W-:Y:S01]  /*7bb0*/  SEL R68, R68, RZ, P1 ;  /* 0x000000ff44447207 */ /* 0x000fe20000800000 */
[----:B------:R-:W-:Y:S01]  /*7bc0*/  UMOV UR36, UR54 ;  /* 0x0000003600247c82 */ /* 0x000fe20008000000 */
[----:B------:R-:W-:Y:S05]  /*7bd0*/  BRA.U UP0, `(.L_x_119) ;  /* 0xffffffdd001c7547 */ /* 0x000fea000b83ffff */
[----:B------:R-:W-:Y:S05]  /*7be0*/  EXIT ;  /* 0x000000000000794d */ /* 0x000fea0003800000 */
.L_x_25:
[----:B-1----:R1:W3:Y:S02]  /*7bf0*/  SYNCS.PHASECHK.TRANS64.TRYWAIT P0, [R0+URZ+0x130], R2 ;  /* 0x00013002000075a7 */ /* 0x0022e400080011ff */
[----:B---3--:R-:W-:Y:S05]  /*7c00*/  @!P0 NANOSLEEP.SYNCS 0x989680 ;  /* 0x009896800000895d */ /* 0x008fea0003900000 */
[----:B------:R-:W3:Y:S02]  /*7c10*/  @!P0 SYNCS.PHASECHK.TRANS64 P0, [R0+URZ+0x130], R2 ;  /* 0x00013002000085a7 */ /* 0x000ee400080010ff */
[----:B---3--:R-:W-:Y:S05]  /*7c20*/  @!P0 BRA `(.L_x_25) ;  /* 0xfffffffc00f08947 */ /* 0x008fea000383ffff */
[----:B------:R-:W-:Y:S05]  /*7c30*/  BRA `(.L_x_120) ;  /* 0xffffff9c00dc7947 */ /* 0x000fea000383ffff */
.L_x_28:
[----:B-1----:R-:W-:-:S07]  /*7c40*/  MOV R0, UR33 ;  /* 0x0000002100007c02 */ /* 0x002fce0008000f00 */
.L_x_121:
[----:B-1----:R1:W3:Y:S02]  /*7c50*/  SYNCS.PHASECHK.TRANS64.TRYWAIT P0, [R0+URZ+0x50], R3 ;  /* 0x00005003000075a7 */ /* 0x0022e400080011ff */
[----:B---3--:R-:W-:Y:S05]  /*7c60*/  @!P0 NANOSLEEP.SYNCS 0x989680 ;  /* 0x009896800000895d */ /* 0x008fea0003900000 */
[----:B------:R-:W3:Y:S02]  /*7c70*/  @!P0 SYNCS.PHASECHK.TRANS64 P0, [R0+URZ+0x50], R3 ;  /* 0x00005003000085a7 */ /* 0x000ee400080010ff */
[----:B---3--:R-:W-:Y:S05]  /*7c80*/  @!P0 BRA `(.L_x_121) ;  /* 0xfffffffc00f08947 */ /* 0x008fea000383ffff */
[----:B------:R-:W-:Y:S05]  /*7c90*/  BRA `(.L_x_27) ;  /* 0xffffffa0002c7947 */ /* 0x000fea000383ffff */
.L_x_35:
[----:B-1----:R-:W-:-:S07]  /*7ca0*/  MOV R0, UR9 ;  /* 0x0000000900007c02 */ /* 0x002fce0008000f00 */
.L_x_122:
[----:B-1----:R1:W3:Y:S02]  /*7cb0*/  SYNCS.PHASECHK.TRANS64.TRYWAIT P0, [R0+URZ+0x50], R3 ;  /* 0x00005003000075a7 */ /* 0x0022e400080011ff */
[----:B---3--:R-:W-:Y:S05]  /*7cc0*/  @!P0 NANOSLEEP.SYNCS 0x989680 ;  /* 0x009896800000895d */ /* 0x008fea0003900000 */
[----:B------:R-:W3:Y:S02]  /*7cd0*/  @!P0 SYNCS.PHASECHK.TRANS64 P0, [R0+URZ+0x50], R3 ;  /* 0x00005003000085a7 */ /* 0x000ee400080010ff */
[----:B---3--:R-:W-:Y:S05]  /*7ce0*/  @!P0 BRA `(.L_x_122) ;  /* 0xfffffffc00f08947 */ /* 0x008fea000383ffff */
[----:B------:R-:W-:Y:S05]  /*7cf0*/  BRA `(.L_x_34) ;  /* 0xffffffa000ec7947 */ /* 0x000fea000383ffff */
.L_x_40:
[----:B-1----:R1:W3:Y:S02]  /*7d00*/  SYNCS.PHASECHK.TRANS64.TRYWAIT P0, [R3+URZ+0xc0], R0 ;  /* 0x0000c000030075a7 */ /* 0x0022e400080011ff */
[----:B---3--:R-:W-:Y:S05]  /*7d10*/  @!P0 NANOSLEEP.SYNCS 0x989680 ;  /* 0x009896800000895d */ /* 0x008fea0003900000 */
[----:B------:R-:W3:Y:S02]  /*7d20*/  @!P0 SYNCS.PHASECHK.TRANS64 P0, [R3+URZ+0xc0], R0 ;  /* 0x0000c000030085a7 */ /* 0x000ee400080010ff */
[----:B---3--:R-:W-:Y:S05]  /*7d30*/  @!P0 BRA `(.L_x_40) ;  /* 0xfffffffc00f08947 */ /* 0x008fea000383ffff */
[----:B------:R-:W-:Y:S05]  /*7d40*/  BRA `(.L_x_123) ;  /* 0xffffffa400907947 */ /* 0x000fea000383ffff */
.L_x_44:
[----:B------:R-:W-:-:S07]  /*7d50*/  MOV R0, UR4 ;  /* 0x0000000400007c02 */ /* 0x000fce0008000f00 */
.L_x_124:
[----:B-1----:R1:W3:Y:S02]  /*7d60*/  SYNCS.PHASECHK.TRANS64.TRYWAIT P0, [R0+URZ], R2 ;  /* 0x00000002000075a7 */ /* 0x0022e400080011ff */
[----:B---3--:R-:W-:Y:S05]  /*7d70*/  @!P0 NANOSLEEP.SYNCS 0x989680 ;  /* 0x009896800000895d */ /* 0x008fea0003900000 */
[----:B------:R-:W3:Y:S02]  /*7d80*/  @!P0 SYNCS.PHASECHK.TRANS64 P0, [R0+URZ], R2 ;  /* 0x00000002000085a7 */ /* 0x000ee400080010ff */
[----:B---3--:R-:W-:Y:S05]  /*7d90*/  @!P0 BRA `(.L_x_124) ;  /* 0xfffffffc00f08947 */ /* 0x008fea000383ffff */
[----:B------:R-:W-:Y:S05]  /*7da0*/  BRA `(.L_x_125) ;  /* 0xffffffac00347947 */ /* 0x000fea000383ffff */
.L_x_45:
[----:B------:R-:W-:-:S07]  /*7db0*/  MOV R0, UR5 ;  /* 0x0000000500007c02 */ /* 0x000fce0008000f00 */
.L_x_126:
[----:B-1----:R1:W3:Y:S02]  /*7dc0*/  SYNCS.PHASECHK.TRANS64.TRYWAIT P0, [R0+URZ], R3 ;  /* 0x00000003000075a7 */ /* 0x0022e400080011ff */
[----:B---3--:R-:W-:Y:S05]  /*7dd0*/  @!P0 NANOSLEEP.SYNCS 0x989680 ;  /* 0x009896800000895d */ /* 0x008fea0003900000 */
[----:B------:R-:W3:Y:S02]  /*7de0*/  @!P0 SYNCS.PHASECHK.TRANS64 P0, [R0+URZ], R3 ;  /* 0x00000003000085a7 */ /* 0x000ee400080010ff */
[----:B---3--:R-:W-:Y:S05]  /*7df0*/  @!P0 BRA `(.L_x_126) ;  /* 0xfffffffc00f08947 */ /* 0x008fea000383ffff */
[----:B------:R-:W-:Y:S05]  /*7e00*/  BRA `(.L_x_127) ;  /* 0xffffffac00407947 */ /* 0x000fea000383ffff */
.L_x_46:
[----:B------:R-:W-:-:S07]  /*7e10*/  MOV R0, UR5 ;  /* 0x0000000500007c02 */ /* 0x000fce0008000f00 */
.L_x_128:
[----:B-1----:R1:W3:Y:S02]  /*7e20*/  SYNCS.PHASECHK.TRANS64.TRYWAIT P0, [R0+URZ], R3 ;  /* 0x00000003000075a7 */ /* 0x0022e400080011ff */
[----:B---3--:R-:W-:Y:S05]  /*7e30*/  @!P0 NANOSLEEP.SYNCS 0x989680 ;  /* 0x009896800000895d */ /* 0x008fea0003900000 */
[----:B------:R-:W3:Y:S02]  /*7e40*/  @!P0 SYNCS.PHASECHK.TRANS64 P0, [R0+URZ], R3 ;  /* 0x00000003000085a7 */ /* 0x000ee400080010ff */
[----:B---3--:R-:W-:Y:S05]  /*7e50*/  @!P0 BRA `(.L_x_128) ;  /* 0xfffffffc00f08947 */ /* 0x008fea000383ffff */
[----:B------:R-:W-:Y:S05]  /*7e60*/  BRA `(.L_x_129) ;  /* 0xffffffac004c7947 */ /* 0x000fea000383ffff */
.L_x_47:
[----:B------:R-:W-:-:S07]  /*7e70*/  MOV R0, UR5 ;  /* 0x0000000500007c02 */ /* 0x000fce0008000f00 */
.L_x_130:
[----:B-1----:R1:W3:Y:S02]  /*7e80*/  SYNCS.PHASECHK.TRANS64.TRYWAIT P0, [R0+URZ], R3 ;  /* 0x00000003000075a7 */ /* 0x0022e400080011ff */
[----:B---3--:R-:W-:Y:S05]  /*7e90*/  @!P0 NANOSLEEP.SYNCS 0x989680 ;  /* 0x009896800000895d */ /* 0x008fea0003900000 */
[----:B------:R-:W3:Y:S02]  /*7ea0*/  @!P0 SYNCS.PHASECHK.TRANS64 P0, [R0+URZ], R3 ;  /* 0x00000003000085a7 */ /* 0x000ee400080010ff */
[----:B---3--:R-:W-:Y:S05]  /*7eb0*/  @!P0 BRA `(.L_x_130) ;  /* 0xfffffffc00f08947 */ /* 0x008fea000383ffff */
[----:B------:R-:W-:Y:S05]  /*7ec0*/  BRA `(.L_x_131) ;  /* 0xffffffac00587947 */ /* 0x000fea000383ffff */
.L_x_48:
[----:B------:R-:W-:-:S07]  /*7ed0*/  MOV R0, UR5 ;  /* 0x0000000500007c02 */ /* 0x000fce0008000f00 */
.L_x_132:
[----:B-1----:R1:W3:Y:S02]  /*7ee0*/  SYNCS.PHASECHK.TRANS64.TRYWAIT P0, [R0+URZ], R3 ;  /* 0x00000003000075a7 */ /* 0x0022e400080011ff */
[----:B---3--:R-:W-:Y:S05]  /*7ef0*/  @!P0 NANOSLEEP.SYNCS 0x989680 ;  /* 0x009896800000895d */ /* 0x008fea0003900000 */
[----:B------:R-:W3:Y:S02]  /*7f00*/  @!P0 SYNCS.PHASECHK.TRANS64 P0, [R0+URZ], R3 ;  /* 0x00000003000085a7 */ /* 0x000ee400080010ff */
[----:B---3--:R-:W-:Y:S05]  /*7f10*/  @!P0 BRA `(.L_x_132) ;  /* 0xfffffffc00f08947 */ /* 0x008fea000383ffff */
[----:B------:R-:W-:Y:S05]  /*7f20*/  BRA `(.L_x_133) ;  /* 0xffffffac00647947 */ /* 0x000fea000383ffff */
.L_x_49:
[----:B------:R-:W-:-:S07]  /*7f30*/  MOV R0, UR5 ;  /* 0x0000000500007c02 */ /* 0x000fce0008000f00 */
.L_x_134:
[----:B-1----:R1:W3:Y:S02]  /*7f40*/  SYNCS.PHASECHK.TRANS64.TRYWAIT P0, [R0+URZ], R3 ;  /* 0x00000003000075a7 */ /* 0x0022e400080011ff */
[----:B---3--:R-:W-:Y:S05]  /*7f50*/  @!P0 NANOSLEEP.SYNCS 0x989680 ;  /* 0x009896800000895d */ /* 0x008fea0003900000 */
[----:B------:R-:W3:Y:S02]  /*7f60*/  @!P0 SYNCS.PHASECHK.TRANS64 P0, [R0+URZ], R3 ;  /* 0x00000003000085a7 */ /* 0x000ee400080010ff */
[----:B---3--:R-:W-:Y:S05]  /*7f70*/  @!P0 BRA `(.L_x_134) ;  /* 0xfffffffc00f08947 */ /* 0x008fea000383ffff */
[----:B------:R-:W-:Y:S05]  /*7f80*/  BRA `(.L_x_135) ;  /* 0xffffffac00707947 */ /* 0x000fea000383ffff */
.L_x_50:
[----:B------:R-:W-:-:S07]  /*7f90*/  MOV R0, UR5 ;  /* 0x0000000500007c02 */ /* 0x000fce0008000f00 */
.L_x_136:
[----:B-1----:R1:W3:Y:S02]  /*7fa0*/  SYNCS.PHASECHK.TRANS64.TRYWAIT P0, [R0+URZ], R3 ;  /* 0x00000003000075a7 */ /* 0x0022e400080011ff */
[----:B---3--:R-:W-:Y:S05]  /*7fb0*/  @!P0 NANOSLEEP.SYNCS 0x989680 ;  /* 0x009896800000895d */ /* 0x008fea0003900000 */
[----:B------:R-:W3:Y:S02]  /*7fc0*/  @!P0 SYNCS.PHASECHK.TRANS64 P0, [R0+URZ], R3 ;  /* 0x00000003000085a7 */ /* 0x000ee400080010ff */
[----:B---3--:R-:W-:Y:S05]  /*7fd0*/  @!P0 BRA `(.L_x_136) ;  /* 0xfffffffc00f08947 */ /* 0x008fea000383ffff */
[----:B------:R-:W-:Y:S05]  /*7fe0*/  BRA `(.L_x_137) ;  /* 0xffffffac007c7947 */ /* 0x000fea000383ffff */
.L_x_51:
[----:B------:R-:W-:-:S07]  /*7ff0*/  MOV R0, UR5 ;  /* 0x0000000500007c02 */ /* 0x000fce0008000f00 */
.L_x_138:
[----:B-1----:R1:W3:Y:S02]  /*8000*/  SYNCS.PHASECHK.TRANS64.TRYWAIT P0, [R0+URZ], R3 ;  /* 0x00000003000075a7 */ /* 0x0022e400080011ff */
[----:B---3--:R-:W-:Y:S05]  /*8010*/  @!P0 NANOSLEEP.SYNCS 0x989680 ;  /* 0x009896800000895d */ /* 0x008fea0003900000 */
[----:B------:R-:W3:Y:S02]  /*8020*/  @!P0 SYNCS.PHASECHK.TRANS64 P0, [R0+URZ], R3 ;  /* 0x00000003000085a7 */ /* 0x000ee400080010ff */
[----:B---3--:R-:W-:Y:S05]  /*8030*/  @!P0 BRA `(.L_x_138) ;  /* 0xfffffffc00f08947 */ /* 0x008fea000383ffff */
[----:B------:R-:W-:Y:S05]  /*8040*/  BRA `(.L_x_139) ;  /* 0xffffffac00887947 */ /* 0x000fea000383ffff */
.L_x_52:
[----:B------:R-:W-:-:S07]  /*8050*/  MOV R0, UR5 ;  /* 0x0000000500007c02 */ /* 0x000fce0008000f00 */
.L_x_140:
[----:B-1----:R1:W3:Y:S02]  /*8060*/  SYNCS.PHASECHK.TRANS64.TRYWAIT P0, [R0+URZ], R3 ;  /* 0x00000003000075a7 */ /* 0x0022e400080011ff */
[----:B---3--:R-:W-:Y:S05]  /*8070*/  @!P0 NANOSLEEP.SYNCS 0x989680 ;  /* 0x009896800000895d */ /* 0x008fea0003900000 */
[----:B------:R-:W3:Y:S02]  /*8080*/  @!P0 SYNCS.PHASECHK.TRANS64 P0, [R0+URZ], R3 ;  /* 0x00000003000085a7 */ /* 0x000ee400080010ff */
[----:B---3--:R-:W-:Y:S05]  /*8090*/  @!P0 BRA `(.L_x_140) ;  /* 0xfffffffc00f08947 */ /* 0x008fea000383ffff */
[----:B------:R-:W-:Y:S05]  /*80a0*/  BRA `(.L_x_141) ;  /* 0xffffffac00947947 */ /* 0x000fea000383ffff */
.L_x_55:
[----:B--2---:R2:W3:Y:S02]  /*80b0*/  SYNCS.PHASECHK.TRANS64.TRYWAIT P0, [R2+URZ+0x120], R4 ;  /* 0x00012004020075a7 */ /* 0x0044e400080011ff */
[----:B---3--:R-:W-:Y:S05]  /*80c0*/  @!P0 NANOSLEEP.SYNCS 0x989680 ;  /* 0x009896800000895d */ /* 0x008fea0003900000 */
[----:B------:R-:W3:Y:S02]  /*80d0*/  @!P0 SYNCS.PHASECHK.TRANS64 P0, [R2+URZ+0x120], R4 ;  /* 0x00012004020085a7 */ /* 0x000ee400080010ff */
[----:B---3--:R-:W-:Y:S05]  /*80e0*/  @!P0 BRA `(.L_x_55) ;  /* 0xfffffffc00f08947 */ /* 0x008fea000383ffff */
[----:B------:R-:W-:Y:S05]  /*80f0*/  BRA `(.L_x_142) ;  /* 0xffffffac00f87947 */ /* 0x000fea000383ffff */
.L_x_56:
[----:B------:R-:W-:-:S07]  /*8100*/  MOV R2, UR4 ;  /* 0x0000000400027c02 */ /* 0x000fce0008000f00 */
.L_x_143:
[----:B--2---:R2:W3:Y:S02]  /*8110*/  SYNCS.PHASECHK.TRANS64.TRYWAIT P0, [R2+URZ+0xd0], R5 ;  /* 0x0000d005020075a7 */ /* 0x0044e400080011ff */
[----:B---3--:R-:W-:Y:S05]  /*8120*/  @!P0 NANOSLEEP.SYNCS 0x989680 ;  /* 0x009896800000895d */ /* 0x008fea0003900000 */
[----:B------:R-:W3:Y:S02]  /*8130*/  @!P0 SYNCS.PHASECHK.TRANS64 P0, [R2+URZ+0xd0], R5 ;  /* 0x0000d005020085a7 */ /* 0x000ee400080010ff */
[----:B---3--:R-:W-:Y:S05]  /*8140*/  @!P0 BRA `(.L_x_143) ;  /* 0xfffffffc00f08947 */ /* 0x008fea000383ffff */
[----:B------:R-:W-:Y:S05]  /*8150*/  BRA `(.L_x_144) ;  /* 0xffffffb000087947 */ /* 0x000fea000383ffff */
.L_x_57:
[----:B--2---:R2:W3:Y:S02]  /*8160*/  SYNCS.PHASECHK.TRANS64.TRYWAIT P1, [R2+URZ+0xc0], R4 ;  /* 0x0000c004020075a7 */ /* 0x0044e400080211ff */
[----:B---3--:R-:W-:Y:S05]  /*8170*/  @!P1 NANOSLEEP.SYNCS 0x989680 ;  /* 0x009896800000995d */ /* 0x008fea0003900000 */
[----:B------:R-:W3:Y:S02]  /*8180*/  @!P1 SYNCS.PHASECHK.TRANS64 P1, [R2+URZ+0xc0], R4 ;  /* 0x0000c004020095a7 */ /* 0x000ee400080210ff */
[----:B---3--:R-:W-:Y:S05]  /*8190*/  @!P1 BRA `(.L_x_57) ;  /* 0xfffffffc00f09947 */ /* 0x008fea000383ffff */
[----:B------:R-:W-:Y:S05]  /*81a0*/  BRA `(.L_x_145) ;  /* 0xffffffb000387947 */ /* 0x000fea000383ffff */
.L_x_60:
[----:B------:R-:W-:-:S07]  /*81b0*/  MOV R0, UR4 ;  /* 0x0000000400007c02 */ /* 0x000fce0008000f00 */
.L_x_146:
[----:B--2---:R2:W3:Y:S02]  /*81c0*/  SYNCS.PHASECHK.TRANS64.TRYWAIT P0, [R0+URZ+0xd0], R2 ;  /* 0x0000d002000075a7 */ /* 0x0044e400080011ff */
[----:B---3--:R-:W-:Y:S05]  /*81d0*/  @!P0 NANOSLEEP.SYNCS 0x989680 ;  /* 0x009896800000895d */ /* 0x008fea0003900000 */
[----:B------:R-:W3:Y:S02]  /*81e0*/  @!P0 SYNCS.PHASECHK.TRANS64 P0, [R0+URZ+0xd0], R2 ;  /* 0x0000d002000085a7 */ /* 0x000ee400080010ff */
[----:B---3--:R-:W-:Y:S05]  /*81f0*/  @!P0 BRA `(.L_x_146) ;  /* 0xfffffffc00f08947 */ /* 0x008fea000383ffff */
[----:B------:R-:W-:Y:S05]  /*8200*/  BRA `(.L_x_59) ;  /* 0xffffffb0008c7947 */ /* 0x000fea000383ffff */
.L_x_69:
[----:B--2---:R-:W-:-:S04]  /*8210*/  MOV R5, UR5 ;  /* 0x0000000500057c02 */ /* 0x004fc80008000f00 */
[----:B------:R2:W3:Y:S03]  /*8220*/  SYNCS.PHASECHK.TRANS64.TRYWAIT P0, [R5+URZ+0x8], R6 ;  /* 0x00000806050075a7 */ /* 0x0004e600080011ff */
[----:B---3--:R-:W-:Y:S05]  /*8230*/  @!P0 NANOSLEEP.SYNCS 0x989680 ;  /* 0x009896800000895d */ /* 0x008fea0003900000 */
[----:B------:R-:W3:Y:S02]  /*8240*/  @!P0 SYNCS.PHASECHK.TRANS64 P0, [R5+URZ+0x8], R6 ;  /* 0x00000806050085a7 */ /* 0x000ee400080010ff */
[----:B---3--:R-:W-:Y:S05]  /*8250*/  @!P0 BRA `(.L_x_69) ;  /* 0xfffffffc00ec8947 */ /* 0x008fea000383ffff */
[----:B------:R-:W-:Y:S05]  /*8260*/  BRA `(.L_x_68) ;  /* 0xffffffb400447947 */ /* 0x000fea000383ffff */
.L_x_71:
[----:B------:R-:W-:Y:S01]  /*8270*/  BSSY B0, `(.L_x_147) ;  /* 0x0000006000007945 */ /* 0x000fe20003800000 */
[----:B------:R-:W-:-:S07]  /*8280*/  MOV R15, 0xffffffff ;  /* 0xffffffff000f7802 */ /* 0x000fce0000000f00 */
[----:B-12--5:R-:W-:Y:S05]  /*8290*/  WARPSYNC.COLLECTIVE R15, `(.L_x_148) ;  /* 0x000000000f0c7348 */ /* 0x026fea0003c00000 */
[----:B------:R-:W-:Y:S02]  /*82a0*/  ELECT P6, UR79, PT ;  /* 0x00000000004f782f */ /* 0x000fe400038c0000 */
[----:B------:R-:W-:Y:S01]  /*82b0*/  MOV R14, UR79 ;  /* 0x0000004f000e7c02 */ /* 0x000fe20008000f00 */
[----:B-12--5:R-:W-:Y:S10]  /*82c0*/  ENDCOLLECTIVE ;  /* 0x000000000000791b */ /* 0x026ff40003800000 */
.L_x_148:
[----:B------:R-:W-:Y:S05]  /*82d0*/  BSYNC B0 ;  /* 0x0000000000007941 */ /* 0x000fea0003800000 */
.L_x_147:
[----:B------:R-:W-:Y:S01]  /*82e0*/  PLOP3.LUT P0, PT, P6, PT, PT, 0x80, 0x8 ;  /* 0x000000000008781c */ /* 0x000fe2000370f070 */
[----:B------:R-:W-:-:S12]  /*82f0*/  BRA `(.L_x_149) ;  /* 0xffffffb400707947 */ /* 0x000fd8000383ffff */
.L_x_73:
[----:B--2---:R-:W-:-:S04]  /*8300*/  MOV R0, UR5 ;  /* 0x0000000500007c02 */ /* 0x004fc80008000f00 */
[----:B------:R2:W3:Y:S03]  /*8310*/  SYNCS.PHASECHK.TRANS64.TRYWAIT P0, [R0+URZ+0x8], R4 ;  /* 0x00000804000075a7 */ /* 0x0004e600080011ff */
[----:B---3--:R-:W-:Y:S05]  /*8320*/  @!P0 NANOSLEEP.SYNCS 0x989680 ;  /* 0x009896800000895d */ /* 0x008fea0003900000 */
[----:B------:R-:W3:Y:S02]  /*8330*/  @!P0 SYNCS.PHASECHK.TRANS64 P0, [R0+URZ+0x8], R4 ;  /* 0x00000804000085a7 */ /* 0x000ee400080010ff */
[----:B---3--:R-:W-:Y:S05]  /*8340*/  @!P0 BRA `(.L_x_73) ;  /* 0xfffffffc00ec8947 */ /* 0x008fea000383ffff */
[----:B------:R-:W-:Y:S05]  /*8350*/  BRA `(.L_x_72) ;  /* 0xffffffb400747947 */ /* 0x000fea000383ffff */
.L_x_74:
[----:B-1----:R1:W2:Y:S02]  /*8360*/  SYNCS.PHASECHK.TRANS64.TRYWAIT P0, [R0+URZ+0xc0], R4 ;  /* 0x0000c004000075a7 */ /* 0x0022a400080011ff */
[----:B--2---:R-:W-:Y:S05]  /*8370*/  @!P0 NANOSLEEP.SYNCS 0x989680 ;  /* 0x009896800000895d */ /* 0x004fea0003900000 */
[----:B------:R-:W2:Y:S02]  /*8380*/  @!P0 SYNCS.PHASECHK.TRANS64 P0, [R0+URZ+0xc0], R4 ;  /* 0x0000c004000085a7 */ /* 0x000ea400080010ff */
[----:B--2---:R-:W-:Y:S05]  /*8390*/  @!P0 BRA `(.L_x_74) ;  /* 0xfffffffc00f08947 */ /* 0x004fea000383ffff */
[----:B------:R-:W-:Y:S05]  /*83a0*/  BRA `(.L_x_150) ;  /* 0xffffffb800607947 */ /* 0x000fea000383ffff */
.L_x_76:
[----:B------:R-:W-:-:S07]  /*83b0*/  MOV R0, UR31 ;  /* 0x0000001f00007c02 */ /* 0x000fce0008000f00 */
.L_x_151:
[----:B-1----:R1:W2:Y:S02]  /*83c0*/  SYNCS.PHASECHK.TRANS64.TRYWAIT P0, [R0+URZ+0x100], R4 ;  /* 0x00010004000075a7 */ /* 0x0022a400080011ff */
[----:B--2---:R-:W-:Y:S05]  /*83d0*/  @!P0 NANOSLEEP.SYNCS 0x989680 ;  /* 0x009896800000895d */ /* 0x004fea0003900000 */
[----:B------:R-:W2:Y:S02]  /*83e0*/  @!P0 SYNCS.PHASECHK.TRANS64 P0, [R0+URZ+0x100], R4 ;  /* 0x00010004000085a7 */ /* 0x000ea400080010ff */
[----:B--2---:R-:W-:Y:S05]  /*83f0*/  @!P0 BRA `(.L_x_151) ;  /* 0xfffffffc00f08947 */ /* 0x004fea000383ffff */
[----:B------:R-:W-:Y:S05]  /*8400*/  BRA `(.L_x_152) ;  /* 0xffffffb800ac7947 */ /* 0x000fea000383ffff */
.L_x_79:
[----:B------:R-:W-:Y:S07]  /*8410*/  MOV R0, UR5 ;  /* 0x0000000500007c02 */ /* 0x000fee0008000f00 */
.L_x_153:
[----:B-1----:R1:W2:Y:S02]  /*8420*/  SYNCS.PHASECHK.TRANS64.TRYWAIT P0, [R0+URZ], R4 ;  /* 0x00000004000075a7 */ /* 0x0022a400080011ff */
[----:B--2---:R-:W-:Y:S05]  /*8430*/  @!P0 NANOSLEEP.SYNCS 0x989680 ;  /* 0x009896800000895d */ /* 0x004fea0003900000 */
[----:B------:R-:W2:Y:S02]  /*8440*/  @!P0 SYNCS.PHASECHK.TRANS64 P0, [R0+URZ], R4 ;  /* 0x00000004000085a7 */ /* 0x000ea400080010ff */
[----:B--2---:R-:W-:Y:S05]  /*8450*/  @!P0 BRA `(.L_x_153) ;  /* 0xfffffffc00f08947 */ /* 0x004fea000383ffff */
[----:B------:R-:W-:Y:S05]  /*8460*/  BRA `(.L_x_78) ;  /* 0xffffffb800c07947 */ /* 0x000fea000383ffff */
.L_x_83:
[----:B-1----:R-:W-:-:S07]  /*8470*/  MOV R0, UR4 ;  /* 0x0000000400007c02 */ /* 0x002fce0008000f00 */
.L_x_154:
[----:B-1----:R1:W2:Y:S02]  /*8480*/  SYNCS.PHASECHK.TRANS64.TRYWAIT P0, [R0+URZ], R2 ;  /* 0x00000002000075a7 */ /* 0x0022a400080011ff */
[----:B--2---:R-:W-:Y:S05]  /*8490*/  @!P0 NANOSLEEP.SYNCS 0x989680 ;  /* 0x009896800000895d */ /* 0x004fea0003900000 */
[----:B------:R-:W2:Y:S02]  /*84a0*/  @!P0 SYNCS.PHASECHK.TRANS64 P0, [R0+URZ], R2 ;  /* 0x00000002000085a7 */ /* 0x000ea400080010ff */
[----:B--2---:R-:W-:Y:S05]  /*84b0*/  @!P0 BRA `(.L_x_154) ;  /* 0xfffffffc00f08947 */ /* 0x004fea000383ffff */
[----:B------:R-:W-:Y:S05]  /*84c0*/  BRA `(.L_x_155) ;  /* 0xffffffbc00b47947 */ /* 0x000fea000383ffff */
.L_x_84:
[----:B------:R-:W-:-:S07]  /*84d0*/  MOV R0, UR5 ;  /* 0x0000000500007c02 */ /* 0x000fce0008000f00 */
.L_x_156:
[----:B-1----:R1:W2:Y:S02]  /*84e0*/  SYNCS.PHASECHK.TRANS64.TRYWAIT P0, [R0+URZ], R3 ;  /* 0x00000003000075a7 */ /* 0x0022a400080011ff */
[----:B--2---:R-:W-:Y:S05]  /*84f0*/  @!P0 NANOSLEEP.SYNCS 0x989680 ;  /* 0x009896800000895d */ /* 0x004fea0003900000 */
[----:B------:R-:W2:Y:S02]  /*8500*/  @!P0 SYNCS.PHASECHK.TRANS64 P0, [R0+URZ], R3 ;  /* 0x00000003000085a7 */ /* 0x000ea400080010ff */
[----:B--2---:R-:W-:Y:S05]  /*8510*/  @!P0 BRA `(.L_x_156) ;  /* 0xfffffffc00f08947 */ /* 0x004fea000383ffff */
[----:B------:R-:W-:Y:S05]  /*8520*/  BRA `(.L_x_157) ;  /* 0xffffffbc00c07947 */ /* 0x000fea000383ffff */
.L_x_85:
[----:B------:R-:W-:-:S07]  /*8530*/  MOV R0, UR5 ;  /* 0x0000000500007c02 */ /* 0x000fce0008000f00 */
.L_x_158:
[----:B-1----:R1:W2:Y:S02]  /*8540*/  SYNCS.PHASECHK.TRANS64.TRYWAIT P0, [R0+URZ], R3 ;  /* 0x00000003000075a7 */ /* 0x0022a400080011ff */
[----:B--2---:R-:W-:Y:S05]  /*8550*/  @!P0 NANOSLEEP.SYNCS 0x989680 ;  /* 0x009896800000895d */ /* 0x004fea0003900000 */
[----:B------:R-:W2:Y:S02]  /*8560*/  @!P0 SYNCS.PHASECHK.TRANS64 P0, [R0+URZ], R3 ;  /* 0x00000003000085a7 */ /* 0x000ea400080010ff */
[----:B--2---:R-:W-:Y:S05]  /*8570*/  @!P0 BRA `(.L_x_158) ;  /* 0xfffffffc00f08947 */ /* 0x004fea000383ffff */
[----:B------:R-:W-:Y:S05]  /*8580*/  BRA `(.L_x_159) ;  /* 0xffffffbc00cc7947 */ /* 0x000fea000383ffff */
.L_x_88:
[----:B------:R-:W-:-:S07]  /*8590*/  MOV R0, UR26 ;  /* 0x0000001a00007c02 */ /* 0x000fce0008000f00 */
.L_x_160:
[----:B-1----:R1:W2:Y:S02]  /*85a0*/  SYNCS.PHASECHK.TRANS64.TRYWAIT P1, [R0+URZ+0x140], R2 ;  /* 0x00014002000075a7 */ /* 0x0022a400080211ff */
[----:B--2---:R-:W-:Y:S05]  /*85b0*/  @!P1 NANOSLEEP.SYNCS 0x989680 ;  /* 0x009896800000995d */ /* 0x004fea0003900000 */
[----:B------:R-:W2:Y:S02]  /*85c0*/  @!P1 SYNCS.PHASECHK.TRANS64 P1, [R0+URZ+0x140], R2 ;  /* 0x00014002000095a7 */ /* 0x000ea400080210ff */
[----:B--2---:R-:W-:Y:S05]  /*85d0*/  @!P1 BRA `(.L_x_160) ;  /* 0xfffffffc00f09947 */ /* 0x004fea000383ffff */
[----:B------:R-:W-:Y:S05]  /*85e0*/  BRA `(.L_x_161) ;  /* 0xffffffc000187947 */ /* 0x000fea000383ffff */
.L_x_93:
[----:B-1----:R1:W3:Y:S02]  /*85f0*/  SYNCS.PHASECHK.TRANS64.TRYWAIT P0, [R3+URZ+0xc0], R0 ;  /* 0x0000c000030075a7 */ /* 0x0022e400080011ff */
[----:B---3--:R-:W-:Y:S05]  /*8600*/  @!P0 NANOSLEEP.SYNCS 0x989680 ;  /* 0x009896800000895d */ /* 0x008fea0003900000 */
[----:B------:R-:W3:Y:S02]  /*8610*/  @!P0 SYNCS.PHASECHK.TRANS64 P0, [R3+URZ+0xc0], R0 ;  /* 0x0000c000030085a7 */ /* 0x000ee400080010ff */
[----:B---3--:R-:W-:Y:S05]  /*8620*/  @!P0 BRA `(.L_x_93) ;  /* 0xfffffffc00f08947 */ /* 0x008fea000383ffff */
[----:B------:R-:W-:Y:S05]  /*8630*/  BRA `(.L_x_162) ;  /* 0xffffffc400487947 */ /* 0x000fea000383ffff */
.L_x_96:
[----:B-1----:R-:W-:Y:S07]  /*8640*/  MOV R0, UR17 ;  /* 0x0000001100007c02 */ /* 0x002fee0008000f00 */
.L_x_163:
[----:B-1----:R1:W3:Y:S02]  /*8650*/  SYNCS.PHASECHK.TRANS64.TRYWAIT P1, [R0+URZ+0xb8], R3 ;  /* 0x0000b803000075a7 */ /* 0x0022e400080211ff */
[----:B---3--:R-:W-:Y:S05]  /*8660*/  @!P1 NANOSLEEP.SYNCS 0x989680 ;  /* 0x009896800000995d */ /* 0x008fea0003900000 */
[----:B------:R-:W3:Y:S02]  /*8670*/  @!P1 SYNCS.PHASECHK.TRANS64 P1, [R0+URZ+0xb8], R3 ;  /* 0x0000b803000095a7 */ /* 0x000ee400080210ff */
[----:B---3--:R-:W-:Y:S05]  /*8680*/  @!P1 BRA `(.L_x_163) ;  /* 0xfffffffc00f09947 */ /* 0x008fea000383ffff */
[----:B------:R-:W-:Y:S05]  /*8690*/  BRA `(.L_x_95) ;  /* 0xffffffc800bc7947 */ /* 0x000fea000383ffff */
.L_x_99:
[----:B-1----:R-:W-:Y:S07]  /*86a0*/  MOV R0, UR17 ;  /* 0x0000001100007c02 */ /* 0x002fee0008000f00 */
.L_x_164:
[----:B-1----:R1:W3:Y:S02]  /*86b0*/  SYNCS.PHASECHK.TRANS64.TRYWAIT P0, [R0+URZ+0xa8], R2 ;  /* 0x0000a802000075a7 */ /* 0x0022e400080011ff */
[----:B---3--:R-:W-:Y:S05]  /*86c0*/  @!P0 NANOSLEEP.SYNCS 0x989680 ;  /* 0x009896800000895d */ /* 0x008fea0003900000 */
[----:B------:R-:W3:Y:S02]  /*86d0*/  @!P0 SYNCS.PHASECHK.TRANS64 P0, [R0+URZ+0xa8], R2 ;  /* 0x0000a802000085a7 */ /* 0x000ee400080010ff */
[----:B---3--:R-:W-:Y:S05]  /*86e0*/  @!P0 BRA `(.L_x_164) ;  /* 0xfffffffc00f08947 */ /* 0x008fea000383ffff */
[----:B------:R-:W-:Y:S05]  /*86f0*/  BRA `(.L_x_165) ;  /* 0xffffffcc00107947 */ /* 0x000fea000383ffff */
.L_x_102:
[----:B--2---:R2:W3:Y:S02]  /*8700*/  SYNCS.PHASECHK.TRANS64.TRYWAIT P0, [R3+URZ+0xc0], R0 ;  /* 0x0000c000030075a7 */ /* 0x0044e400080011ff */
[----:B---3--:R-:W-:Y:S05]  /*8710*/  @!P0 NANOSLEEP.SYNCS 0x989680 ;  /* 0x009896800000895d */ /* 0x008fea0003900000 */
[----:B------:R-:W3:Y:S02]  /*8720*/  @!P0 SYNCS.PHASECHK.TRANS64 P0, [R3+URZ+0xc0], R0 ;  /* 0x0000c000030085a7 */ /* 0x000ee400080010ff */
[----:B---3--:R-:W-:Y:S05]  /*8730*/  @!P0 BRA `(.L_x_102) ;  /* 0xfffffffc00f08947 */ /* 0x008fea000383ffff */
[----:B------:R-:W-:Y:S05]  /*8740*/  BRA `(.L_x_166) ;  /* 0xffffffd000547947 */ /* 0x000fea000383ffff */
.L_x_113:
[----:B-1----:R-:W-:Y:S04]  /*8750*/  MOV R0, UR44 ;  /* 0x0000002c00007c02 */ /* 0x002fe80008000f00 */
[----:B------:R1:W2:Y:S03]  /*8760*/  SYNCS.PHASECHK.TRANS64.TRYWAIT P1, [R0+URZ+0xa0], R3 ;  /* 0x0000a003000075a7 */ /* 0x0002a600080211ff */
[----:B--2---:R-:W-:Y:S05]  /*8770*/  @!P1 NANOSLEEP.SYNCS 0x989680 ;  /* 0x009896800000995d */ /* 0x004fea0003900000 */
[----:B------:R-:W2:Y:S02]  /*8780*/  @!P1 SYNCS.PHASECHK.TRANS64 P1, [R0+URZ+0xa0], R3 ;  /* 0x0000a003000095a7 */ /* 0x000ea400080210ff */
[----:B--2---:R-:W-:Y:S05]  /*8790*/  @!P1 BRA `(.L_x_113) ;  /* 0xfffffffc00ec9947 */ /* 0x004fea000383ffff */
[----:B------:R-:W-:Y:S05]  /*87a0*/  BRA `(.L_x_112) ;  /* 0xffffffdc00a87947 */ /* 0x000fea000383ffff */
.L_x_115:
[----:B------:R1:W1:Y:S02]  /*87b0*/  SYNCS.PHASECHK.TRANS64.TRYWAIT P1, [R143+URZ+0xe0], R4 ;  /* 0x0000e0048f0075a7 */ /* 0x00026400080211ff */
[----:B-1----:R-:W-:Y:S05]  /*87c0*/  @!P1 NANOSLEEP.SYNCS 0x989680 ;  /* 0x009896800000995d */ /* 0x002fea0003900000 */
[----:B------:R-:W1:Y:S02]  /*87d0*/  @!P1 SYNCS.PHASECHK.TRANS64 P1, [R143+URZ+0xe0], R4 ;  /* 0x0000e0048f0095a7 */ /* 0x000e6400080210ff */
[----:B-1----:R-:W-:Y:S05]  /*87e0*/  @!P1 BRA `(.L_x_115) ;  /* 0xfffffffc00f09947 */ /* 0x002fea000383ffff */
[----:B------:R-:W-:Y:S05]  /*87f0*/  BRA `(.L_x_114) ;  /* 0xffffffdc00f07947 */ /* 0x000fea000383ffff */
        .weak           $__internal_0_$__cuda_sm10x_tcgen05_guardrail_trap_col_being_dealloced_not_returned_by_alloc
        .type           $__internal_0_$__cuda_sm10x_tcgen05_guardrail_trap_col_being_dealloced_not_returned_by_alloc,@function
        .size           $__internal_0_$__cuda_sm10x_tcgen05_guardrail_trap_col_being_dealloced_not_returned_by_alloc,($__internal_1_$__cuda_sm10x_tcgen05_guardrail_trap_phase_invalid_during_alloc - $__internal_0_$__cuda_sm10x_tcgen05_guardrail_trap_col_being_dealloced_not_returned_by_alloc)
$__internal_0_$__cuda_sm10x_tcgen05_guardrail_trap_col_being_dealloced_not_returned_by_alloc:
[----:B------:R-:W-:Y:S05]  /*8800*/  BPT.TRAP 0x1 ;  /* 0x000000040000795c */ /* 0x000fea0000300000 */
[----:B------:R-:W-:-:S04]  /*8810*/  HFMA2 R3, -RZ, RZ, 0, 0 ;  /* 0x00000000ff037431 */ /* 0x000fc800000001ff */
[----:B------:R-:W-:Y:S05]  /*8820*/  RET.REL.NODEC R2 `(_ZN7cutlass13device_kernelINS_4gemm6kernel13GemmUniversalIN4cute5tupleIJiiiiEEENS1_10collective13CollectiveMmaINS1_35MainloopSm100TmaUmmaWarpSpecializedILi10ELi2ELi4ENS5_IJNS4_1CILi8EEENSA_ILi1EEESC_EEEEENS5_IJNSA_ILi256EEENSA_ILi64EEENSA_ILi128EEEEEENS_12float_e4m3_tENS5_IJlSC_lEEESJ_SK_NS4_8TiledMMAINS4_8MMA_AtomIJNS4_10MMA_TraitsINS4_25SM100_MMA_F8F6F4_2x1SM_SSEJSJ_SJ_fSF_SG_NS4_17integral_constantINS4_4UMMA5MajorELSR_0EEESS_NSP_INSQ_7ScaleInELST_0EEESU_EEEEEENS4_6LayoutINS5_IJSC_SC_SC_EEENS5_IJNSA_ILi0EEESZ_SZ_EEEEENS5_IJNS4_10UnderscoreES12_S12_EEEEENS4_18SM100_TMA_2SM_LOADENS4_14ComposedLayoutINS4_7SwizzleILi3ELi4ELi3EEENS4_18smem_ptr_flag_bitsILi8EEENSX_INS5_IJSB_SH_EEENS5_IJSH_SC_EEEEEEEvNS4_8identityENS4_28SM100_TMA_2SM_LOAD_MULTICASTES1E_vS1F_EENS_8epilogue10collective18CollectiveEpilogueINS1I_23Sm100TmaWarpSpecializedILi1ELi1ELi64ELb0ELb0EEEJNS5_IJSH_SG_SH_EEENS5_IJNSX_ISH_SC_EENSX_ISG_SC_EEEEESJ_SK_SJ_SK_NS1I_6fusion15FusionCallbacksIS1M_NS1R_17LinearCombinationISJ_fSJ_fLNS_15FloatRoundStyleE2EEES1N_S1Q_JEEENS4_5SM1004TMEM4LOAD26SM100_TMEM_LOAD_32dp32b64xENS4_13SM90_TMA_LOADENS16_INS17_ILi2ELi4ELi3EEES1A_NSX_INS5_IJSB_SG_EEENS5_IJSG_SC_EEEEEEENS4_39AutoVectorizingCopyWithAssumedAlignmentILi128EEENS4_14SM90_TMA_STOREES26_S28_S28_EEEvvEEEEvNT_6ParamsE) ;  /* 0xffffff7402f47950 */ /* 0x000fea0003c3ffff */
        .weak           $__internal_1_$__cuda_sm10x_tcgen05_guardrail_trap_phase_invalid_during_alloc
        .type           $__internal_1_$__cuda_sm10x_tcgen05_guardrail_trap_phase_invalid_during_alloc,@function
        .size           $__internal_1_$__cuda_sm10x_tcgen05_guardrail_trap_phase_invalid_during_alloc,($__internal_2_$__cuda_sm10x_tcgen05_guardrail_trap_unallocated_columns_being_dealloced - $__internal_1_$__cuda_sm10x_tcgen05_guardrail_trap_phase_invalid_during_alloc)
$__internal_1_$__cuda_sm10x_tcgen05_guardrail_trap_phase_invalid_during_alloc:
[----:B------:R-:W-:Y:S05]  /*8830*/  BPT.TRAP 0x1 ;  /* 0x000000040000795c */ /* 0x000fea0000300000 */
[----:B------:R-:W-:-:S04]  /*8840*/  MOV R5, 0x0 ;  /* 0x0000000000057802 */ /* 0x000fc80000000f00 */
[----:B------:R-:W-:Y:S05]  /*8850*/  RET.REL.NODEC R4 `(_ZN7cutlass13device_kernelINS_4gemm6kernel13GemmUniversalIN4cute5tupleIJiiiiEEENS1_10collective13CollectiveMmaINS1_35MainloopSm100TmaUmmaWarpSpecializedILi10ELi2ELi4ENS5_IJNS4_1CILi8EEENSA_ILi1EEESC_EEEEENS5_IJNSA_ILi256EEENSA_ILi64EEENSA_ILi128EEEEEENS_12float_e4m3_tENS5_IJlSC_lEEESJ_SK_NS4_8TiledMMAINS4_8MMA_AtomIJNS4_10MMA_TraitsINS4_25SM100_MMA_F8F6F4_2x1SM_SSEJSJ_SJ_fSF_SG_NS4_17integral_constantINS4_4UMMA5MajorELSR_0EEESS_NSP_INSQ_7ScaleInELST_0EEESU_EEEEEENS4_6LayoutINS5_IJSC_SC_SC_EEENS5_IJNSA_ILi0EEESZ_SZ_EEEEENS5_IJNS4_10UnderscoreES12_S12_EEEEENS4_18SM100_TMA_2SM_LOADENS4_14ComposedLayoutINS4_7SwizzleILi3ELi4ELi3EEENS4_18smem_ptr_flag_bitsILi8EEENSX_INS5_IJSB_SH_EEENS5_IJSH_SC_EEEEEEEvNS4_8identityENS4_28SM100_TMA_2SM_LOAD_MULTICASTES1E_vS1F_EENS_8epilogue10collective18CollectiveEpilogueINS1I_23Sm100TmaWarpSpecializedILi1ELi1ELi64ELb0ELb0EEEJNS5_IJSH_SG_SH_EEENS5_IJNSX_ISH_SC_EENSX_ISG_SC_EEEEESJ_SK_SJ_SK_NS1I_6fusion15FusionCallbacksIS1M_NS1R_17LinearCombinationISJ_fSJ_fLNS_15FloatRoundStyleE2EEES1N_S1Q_JEEENS4_5SM1004TMEM4LOAD26SM100_TMEM_LOAD_32dp32b64xENS4_13SM90_TMA_LOADENS16_INS17_ILi2ELi4ELi3EEES1A_NSX_INS5_IJSB_SG_EEENS5_IJSG_SC_EEEEEEENS4_39AutoVectorizingCopyWithAssumedAlignmentILi128EEENS4_14SM90_TMA_STOREES26_S28_S28_EEEvvEEEEvNT_6ParamsE) ;  /* 0xffffff7404e87950 */ /* 0x000fea0003c3ffff */
        .weak           $__internal_2_$__cuda_sm10x_tcgen05_guardrail_trap_unallocated_columns_being_dealloced
        .type           $__internal_2_$__cuda_sm10x_tcgen05_guardrail_trap_unallocated_columns_being_dealloced,@function
        .size           $__internal_2_$__cuda_sm10x_tcgen05_guardrail_trap_unallocated_columns_being_dealloced,(.L_x_168 - $__internal_2_$__cuda_sm10x_tcgen05_guardrail_trap_unallocated_columns_being_dealloced)
$__internal_2_$__cuda_sm10x_tcgen05_guardrail_trap_unallocated_columns_being_dealloced:
[----:B------:R-:W-:Y:S05]  /*8860*/  BPT.TRAP 0x1 ;  /* 0x000000040000795c */ /* 0x000fea0000300000 */
[----:B------:R-:W-:-:S04]  /*8870*/  HFMA2 R3, -RZ, RZ, 0, 0 ;  /* 0x00000000ff037431 */ /* 0x000fc800000001ff */
[----:B------:R-:W-:Y:S05]  /*8880*/  RET.REL.NODEC R2 `(_ZN7cutlass13device_kernelINS_4gemm6kernel13GemmUniversalIN4cute5tupleIJiiiiEEENS1_10collective13CollectiveMmaINS1_35MainloopSm100TmaUmmaWarpSpecializedILi10ELi2ELi4ENS5_IJNS4_1CILi8EEENSA_ILi1EEESC_EEEEENS5_IJNSA_ILi256EEENSA_ILi64EEENSA_ILi128EEEEEENS_12float_e4m3_tENS5_IJlSC_lEEESJ_SK_NS4_8TiledMMAINS4_8MMA_AtomIJNS4_10MMA_TraitsINS4_25SM100_MMA_F8F6F4_2x1SM_SSEJSJ_SJ_fSF_SG_NS4_17integral_constantINS4_4UMMA5MajorELSR_0EEESS_NSP_INSQ_7ScaleInELST_0EEESU_EEEEEENS4_6LayoutINS5_IJSC_SC_SC_EEENS5_IJNSA_ILi0EEESZ_SZ_EEEEENS5_IJNS4_10UnderscoreES12_S12_EEEEENS4_18SM100_TMA_2SM_LOADENS4_14ComposedLayoutINS4_7SwizzleILi3ELi4ELi3EEENS4_18smem_ptr_flag_bitsILi8EEENSX_INS5_IJSB_SH_EEENS5_IJSH_SC_EEEEEEEvNS4_8identityENS4_28SM100_TMA_2SM_LOAD_MULTICASTES1E_vS1F_EENS_8epilogue10collective18CollectiveEpilogueINS1I_23Sm100TmaWarpSpecializedILi1ELi1ELi64ELb0ELb0EEEJNS5_IJSH_SG_SH_EEENS5_IJNSX_ISH_SC_EENSX_ISG_SC_EEEEESJ_SK_SJ_SK_NS1I_6fusion15FusionCallbacksIS1M_NS1R_17LinearCombinationISJ_fSJ_fLNS_15FloatRoundStyleE2EEES1N_S1Q_JEEENS4_5SM1004TMEM4LOAD26SM100_TMEM_LOAD_32dp32b64xENS4_13SM90_TMA_LOADENS16_INS17_ILi2ELi4ELi3EEES1A_NSX_INS5_IJSB_SG_EEENS5_IJSG_SC_EEEEEEENS4_39AutoVectorizingCopyWithAssumedAlignmentILi128EEENS4_14SM90_TMA_STOREES26_S28_S28_EEEvvEEEEvNT_6ParamsE) ;  /* 0xffffff7402dc7950 */ /* 0x000fea0003c3ffff */
.L_x_167:
[----:B------:R-:W-:-:S00]  /*8890*/  BRA `(.L_x_167) ;  /* 0xfffffffc00fc7947 */ /* 0x000fc0000383ffff */
[----:B------:R-:W-:-:S00]  /*88a0*/  NOP ;  /* 0x0000000000007918 */ /* 0x000fc00000000000 */
        /* <DEDUP_REMOVED lines=13> */
.L_x_168:


//--------------------- .nv.global.init           --------------------------
	.section	.nv.global.init,"aw",@progbits
.nv.global.init:
	.type		$str$27,@object
	.size		$str$27,($str$28 - $str$27)
$str$27:
        /*0000*/ 	.byte	0x28, 0x61, 0x64, 0x64, 0x72, 0x65, 0x73, 0x73, 0x20, 0x26, 0x20, 0x6d, 0x61, 0x73, 0x6b, 0x29
        /*0010*/ 	.byte	0x20, 0x3d, 0x3d, 0x20, 0x30, 0x00
	.type		$str$28,@object
	.size		$str$28,($str$26 - $str$28)
$str$28:
        /*0016*/ 	.byte	0x2f, 0x74, 0x6d, 0x70, 0x2f, 0x63, 0x75, 0x74, 0x6c, 0x61, 0x73, 0x73, 0x5f, 0x73, 0x77, 0x65
        /*0026*/ 	.byte	0x65, 0x70, 0x5f, 0x73, 0x72, 0x63, 0x2f, 0x69, 0x6e, 0x63, 0x6c, 0x75, 0x64, 0x65, 0x2f, 0x63
        /*0036*/ 	.byte	0x75, 0x74, 0x65, 0x2f, 0x70, 0x6f, 0x69, 0x6e, 0x74, 0x65, 0x72, 0x5f, 0x66, 0x6c, 0x61, 0x67
        /*0046*/ 	.byte	0x67, 0x65, 0x64, 0x2e, 0x68, 0x70, 0x70, 0x00
	.type		$str$26,@object
	.size		$str$26,($str$25 - $str$26)
$str$26:
        /*004e*/ 	.byte	0x2f, 0x74, 0x6d, 0x70, 0x2f, 0x63, 0x75, 0x74, 0x6c, 0x61, 0x73, 0x73, 0x5f, 0x73, 0x77, 0x65
        /*005e*/ 	.byte	0x65, 0x70, 0x5f, 0x73, 0x72, 0x63, 0x2f, 0x69, 0x6e, 0x63, 0x6c, 0x75, 0x64, 0x65, 0x2f, 0x63
        /*006e*/ 	.byte	0x75, 0x74, 0x65, 0x2f, 0x61, 0x74, 0x6f, 0x6d, 0x2f, 0x63, 0x6f, 0x70, 0x79, 0x5f, 0x74, 0x72
        /*007e*/ 	.byte	0x61, 0x69, 0x74, 0x73, 0x5f, 0x73, 0x6d, 0x31, 0x30, 0x30, 0x2e, 0x68, 0x70, 0x70, 0x00
	.type		$str$25,@object
	.size		$str$25,(__unnamed_1 - $str$25)
$str$25:
        /*008d*/ 	.byte	0x28, 0x28, 0x75, 0x69, 0x6e, 0x74, 0x33, 0x32, 0x5f, 0x74, 0x28, 0x74, 0x68, 0x72, 0x65, 0x61
        /*009d*/ 	.byte	0x64, 0x49, 0x64, 0x78, 0x2e, 0x78, 0x29, 0x20, 0x2f, 0x20, 0x33, 0x32, 0x29, 0x20, 0x25, 0x20
        /*00ad*/ 	.byte	0x34, 0x29, 0x20, 0x3d, 0x3d, 0x20, 0x28, 0x28, 0x28, 0x74, 0x6d, 0x65, 0x6d, 0x5f, 0x61, 0x64
        /*00bd*/ 	.byte	0x64, 0x72, 0x20, 0x3e, 0x3e, 0x20, 0x31, 0x36, 0x29, 0x20, 0x2f, 0x20, 0x33, 0x32, 0x29, 0x20
        /*00cd*/ 	.byte	0x25, 0x20, 0x34, 0x29, 0x00
	.type		__unnamed_1,@object
	.size		__unnamed_1,(__unnamed_2 - __unnamed_1)
__unnamed_1:
        /*00d2*/ 	.byte	0x61, 0x75, 0x74, 0x6f, 0x20, 0x63, 0x75, 0x74, 0x65, 0x3a, 0x3a, 0x61, 0x73, 0x5f, 0x70, 0x6f
        /* <DEDUP_REMOVED lines=24> */
        /*0262*/ 	.byte	0x43, 0x3c, 0x38, 0x31, 0x39, 0x32, 0x3e, 0x3e, 0x3e, 0x3e, 0x5d, 0x00
	.type		__unnamed_2,@object
	.size		__unnamed_2,(.L_2 - __unnamed_2)
__unnamed_2:
        /* <DEDUP_REMOVED lines=42> */
        /*050e*/ 	.byte	0x3e, 0x3e, 0x3e, 0x3e, 0x5d, 0x00
.L_2:


//--------------------- .nv.shared._ZN7cutlass13device_kernelINS_4gemm6kernel13GemmUniversalIN4cute5tupleIJiiiiEEENS1_10collective13CollectiveMmaINS1_35MainloopSm100TmaUmmaWarpSpecializedILi10ELi2ELi4ENS5_IJNS4_1CILi8EEENSA_ILi1EEESC_EEEEENS5_IJNSA_ILi256EEENSA_ILi64EEENSA_ILi128EEEEEENS_12float_e4m3_tENS5_IJlSC_lEEESJ_SK_NS4_8TiledMMAINS4_8MMA_AtomIJNS4_10MMA_TraitsINS4_25SM100_MMA_F8F6F4_2x1SM_SSEJSJ_SJ_fSF_SG_NS4_17integral_constantINS4_4UMMA5MajorELSR_0EEESS_NSP_INSQ_7ScaleInELST_0EEESU_EEEEEENS4_6LayoutINS5_IJSC_SC_SC_EEENS5_IJNSA_ILi0EEESZ_SZ_EEEEENS5_IJNS4_10UnderscoreES12_S12_EEEEENS4_18SM100_TMA_2SM_LOADENS4_14ComposedLayoutINS4_7SwizzleILi3ELi4ELi3EEENS4_18smem_ptr_flag_bitsILi8EEENSX_INS5_IJSB_SH_EEENS5_IJSH_SC_EEEEEEEvNS4_8identityENS4_28SM100_TMA_2SM_LOAD_MULTICASTES1E_vS1F_EENS_8epilogue10collective18CollectiveEpilogueINS1I_23Sm100TmaWarpSpecializedILi1ELi1ELi64ELb0ELb0EEEJNS5_IJSH_SG_SH_EEENS5_IJNSX_ISH_SC_EENSX_ISG_SC_EEEEESJ_SK_SJ_SK_NS1I_6fusion15FusionCallbacksIS1M_NS1R_17LinearCombinationISJ_fSJ_fLNS_15FloatRoundStyleE2EEES1N_S1Q_JEEENS4_5SM1004TMEM4LOAD26SM100_TMEM_LOAD_32dp32b64xENS4_13SM90_TMA_LOADENS16_INS17_ILi2ELi4ELi3EEES1A_NSX_INS5_IJSB_SG_EEENS5_IJSG_SC_EEEEEEENS4_39AutoVectorizingCopyWithAssumedAlignmentILi128EEENS4_14SM90_TMA_STOREES26_S28_S28_EEEvvEEEEvNT_6ParamsE --------------------------
	.section	.nv.shared._ZN7cutlass13device_kernelINS_4gemm6kernel13GemmUniversalIN4cute5tupleIJiiiiEEENS1_10collective13CollectiveMmaINS1_35MainloopSm100TmaUmmaWarpSpecializedILi10ELi2ELi4ENS5_IJNS4_1CILi8EEENSA_ILi1EEESC_EEEEENS5_IJNSA_ILi256EEENSA_ILi64EEENSA_ILi128EEEEEENS_12float_e4m3_tENS5_IJlSC_lEEESJ_SK_NS4_8TiledMMAINS4_8MMA_AtomIJNS4_10MMA_TraitsINS4_25SM100_MMA_F8F6F4_2x1SM_SSEJSJ_SJ_fSF_SG_NS4_17integral_constantINS4_4UMMA5MajorELSR_0EEESS_NSP_INSQ_7ScaleInELST_0EEESU_EEEEEENS4_6LayoutINS5_IJSC_SC_SC_EEENS5_IJNSA_ILi0EEESZ_SZ_EEEEENS5_IJNS4_10UnderscoreES12_S12_EEEEENS4_18SM100_TMA_2SM_LOADENS4_14ComposedLayoutINS4_7SwizzleILi3ELi4ELi3EEENS4_18smem_ptr_flag_bitsILi8EEENSX_INS5_IJSB_SH_EEENS5_IJSH_SC_EEEEEEEvNS4_8identityENS4_28SM100_TMA_2SM_LOAD_MULTICASTES1E_vS1F_EENS_8epilogue10collective18CollectiveEpilogueINS1I_23Sm100TmaWarpSpecializedILi1ELi1ELi64ELb0ELb0EEEJNS5_IJSH_SG_SH_EEENS5_IJNSX_ISH_SC_EENSX_ISG_SC_EEEEESJ_SK_SJ_SK_NS1I_6fusion15FusionCallbacksIS1M_NS1R_17LinearCombinationISJ_fSJ_fLNS_15FloatRoundStyleE2EEES1N_S1Q_JEEENS4_5SM1004TMEM4LOAD26SM100_TMEM_LOAD_32dp32b64xENS4_13SM90_TMA_LOADENS16_INS17_ILi2ELi4ELi3EEES1A_NSX_INS5_IJSB_SG_EEENS5_IJSG_SC_EEEEEEENS4_39AutoVectorizingCopyWithAssumedAlignmentILi128EEENS4_14SM90_TMA_STOREES26_S28_S28_EEEvvEEEEvNT_6ParamsE,"aw",@nobits
	.sectionflags	@""
	.align	16
	.zero		1024


//--------------------- .nv.shared.reserved.0     --------------------------
	.section	.nv.shared.reserved.0,"aw",@nobits
	.weak		__nv_reservedSMEM_offset_0_alias
	.size		__nv_reservedSMEM_offset_0_alias, 0, 64
	.other		__nv_reservedSMEM_offset_0_alias,@"STO_CUDA_RESERVED_SHARED STV_DEFAULT"
__nv_reservedSMEM_offset_0_alias:
	.zero		0
.nv.shared.reserved.0:
	.zero		64
	.weak		__nv_reservedSMEM_tcgen05_partition
	.type		__nv_reservedSMEM_tcgen05_partition,@object
	.size		__nv_reservedSMEM_tcgen05_partition,(.L_0 - __nv_reservedSMEM_tcgen05_partition)
__nv_reservedSMEM_tcgen05_partition:
	.zero		32
.L_0:


//--------------------- .nv.global                --------------------------
	.section	.nv.global,"aw",@nobits
.nv.global:
	.type		_ZN40_INTERNAL_095eec01_4_k_cu_c08453de_221054cute1_E,@object
	.size		_ZN40_INTERNAL_095eec01_4_k_cu_c08453de_221054cute1_E,(_ZN40_INTERNAL_095eec01_4_k_cu_c08453de_221054cuda3std3__45__cpo6cbeginE - _ZN40_INTERNAL_095eec01_4_k_cu_c08453de_221054cute1_E)
_ZN40_INTERNAL_095eec01_4_k_cu_c08453de_221054cute1_E:
	.zero		1
	.type		_ZN40_INTERNAL_095eec01_4_k_cu_c08453de_221054cuda3std3__45__cpo6cbeginE,@object
	.size		_ZN40_INTERNAL_095eec01_4_k_cu_c08453de_221054cuda3std3__45__cpo6cbeginE,(_ZN40_INTERNAL_095eec01_4_k_cu_c08453de_221054cuda3std3__48in_placeE - _ZN40_INTERNAL_095eec01_4_k_cu_c08453de_221054cuda3std3__45__cpo6cbeginE)
_ZN40_INTERNAL_095eec01_4_k_cu_c08453de_221054cuda3std3__45__cpo6cbeginE:
	.zero		1
	.type		_ZN40_INTERNAL_095eec01_4_k_cu_c08453de_221054cuda3std3__48in_placeE,@object
	.size		_ZN40_INTERNAL_095eec01_4_k_cu_c08453de_221054cuda3std3__48in_placeE,(_ZN40_INTERNAL_095eec01_4_k_cu_c08453de_221054cuda3std6ranges3__45__cpo9iter_moveE - _ZN40_INTERNAL_095eec01_4_k_cu_c08453de_221054cuda3std3__48in_placeE)
_ZN40_INTERNAL_095eec01_4_k_cu_c08453de_221054cuda3std3__48in_placeE:
	.zero		1
	.type		_ZN40_INTERNAL_095eec01_4_k_cu_c08453de_221054cuda3std6ranges3__45__cpo9iter_moveE,@object
	.size		_ZN40_INTERNAL_095eec01_4_k_cu_c08453de_221054cuda3std6ranges3__45__cpo9iter_moveE,(_ZN40_INTERNAL_095eec01_4_k_cu_c08453de_221054cuda3std3__45__cpo5beginE - _ZN40_INTERNAL_095eec01_4_k_cu_c08453de_221054cuda3std6ranges3__45__cpo9iter_moveE)
_ZN40_INTERNAL_095eec01_4_k_cu_c08453de_221054cuda3std6ranges3__45__cpo9iter_moveE:
	.zero		1
	.type		_ZN40_INTERNAL_095eec01_4_k_cu_c08453de_221054cuda3std3__45__cpo5beginE,@object
	.size		_ZN40_INTERNAL_095eec01_4_k_cu_c08453de_221054cuda3std3__45__cpo5beginE,(_ZN40_INTERNAL_095eec01_4_k_cu_c08453de_221054cuda3std3__442_GLOBAL__N__095eec01_4_k_cu_c08453de_221056ignoreE - _ZN40_INTERNAL_095eec01_4_k_cu_c08453de_221054cuda3std3__45__cpo5beginE)
_ZN40_INTERNAL_095eec01_4_k_cu_c08453de_221054cuda3std3__45__cpo5beginE:
	.zero		1
	.type		_ZN40_INTERNAL_095eec01_4_k_cu_c08453de_221054cuda3std3__442_GLOBAL__N__095eec01_4_k_cu_c08453de_221056ignoreE,@object
	.size		_ZN40_INTERNAL_095eec01_4_k_cu_c08453de_221054cuda3std3__442_GLOBAL__N__095eec01_4_k_cu_c08453de_221056ignoreE,(_ZN40_INTERNAL_095eec01_4_k_cu_c08453de_221054cute7productE - _ZN40_INTERNAL_095eec01_4_k_cu_c08453de_221054cuda3std3__442_GLOBAL__N__095eec01_4_k_cu_c08453de_221056ignoreE)
_ZN40_INTERNAL_095eec01_4_k_cu_c08453de_221054cuda3std3__442_GLOBAL__N__095eec01_4_k_cu_c08453de_221056ignoreE:
	.zero		1
	.type		_ZN40_INTERNAL_095eec01_4_k_cu_c08453de_221054cute7productE,@object
	.size		_ZN40_INTERNAL_095eec01_4_k_cu_c08453de_221054cute7productE,(_ZN40_INTERNAL_095eec01_4_k_cu_c08453de_221054cuda3std3__45__cpo3endE - _ZN40_INTERNAL_095eec01_4_k_cu_c08453de_221054cute7productE)
_ZN40_INTERNAL_095eec01_4_k_cu_c08453de_221054cute7productE:
	.zero		1
	.type		_ZN40_INTERNAL_095eec01_4_k_cu_c08453de_221054cuda3std3__45__cpo3endE,@object
	.size		_ZN40_INTERNAL_095eec01_4_k_cu_c08453de_221054cuda3std3__45__cpo3endE,(_ZN40_INTERNAL_095eec01_4_k_cu_c08453de_221054cuda3std3__419piecewise_constructE - _ZN40_INTERNAL_095eec01_4_k_cu_c08453de_221054cuda3std3__45__cpo3endE)
_ZN40_INTERNAL_095eec01_4_k_cu_c08453de_221054cuda3std3__45__cpo3endE:
	.zero		1
	.type		_ZN40_INTERNAL_095eec01_4_k_cu_c08453de_221054cuda3std3__419piecewise_constructE,@object
	.size		_ZN40_INTERNAL_095eec01_4_k_cu_c08453de_221054cuda3std3__419piecewise_constructE,(_ZN40_INTERNAL_095eec01_4_k_cu_c08453de_221054cuda3std3__45__cpo4cendE - _ZN40_INTERNAL_095eec01_4_k_cu_c08453de_221054cuda3std3__419piecewise_constructE)
_ZN40_INTERNAL_095eec01_4_k_cu_c08453de_221054cuda3std3__419piecewise_constructE:
	.zero		1
	.type		_ZN40_INTERNAL_095eec01_4_k_cu_c08453de_221054cuda3std3__45__cpo4cendE,@object
	.size		_ZN40_INTERNAL_095eec01_4_k_cu_c08453de_221054cuda3std3__45__cpo4cendE,(_ZN40_INTERNAL_095eec01_4_k_cu_c08453de_221054cuda3std6ranges3__45__cpo4swapE - _ZN40_INTERNAL_095eec01_4_k_cu_c08453de_221054cuda3std3__45__cpo4cendE)
_ZN40_INTERNAL_095eec01_4_k_cu_c08453de_221054cuda3std3__45__cpo4cendE:
	.zero		1
	.type		_ZN40_INTERNAL_095eec01_4_k_cu_c08453de_221054cuda3std6ranges3__45__cpo4swapE,@object
	.size		_ZN40_INTERNAL_095eec01_4_k_cu_c08453de_221054cuda3std6ranges3__45__cpo4swapE,(.L_10 - _ZN40_INTERNAL_095eec01_4_k_cu_c08453de_221054cuda3std6ranges3__45__cpo4swapE)
_ZN40_INTERNAL_095eec01_4_k_cu_c08453de_221054cuda3std6ranges3__45__cpo4swapE:
	.zero		1
.L_10:


//--------------------- .nv.constant0._ZN7cutlass13device_kernelINS_4gemm6kernel13GemmUniversalIN4cute5tupleIJiiiiEEENS1_10collective13CollectiveMmaINS1_35MainloopSm100TmaUmmaWarpSpecializedILi10ELi2ELi4ENS5_IJNS4_1CILi8EEENSA_ILi1EEESC_EEEEENS5_IJNSA_ILi256EEENSA_ILi64EEENSA_ILi128EEEEEENS_12float_e4m3_tENS5_IJlSC_lEEESJ_SK_NS4_8TiledMMAINS4_8MMA_AtomIJNS4_10MMA_TraitsINS4_25SM100_MMA_F8F6F4_2x1SM_SSEJSJ_SJ_fSF_SG_NS4_17integral_constantINS4_4UMMA5MajorELSR_0EEESS_NSP_INSQ_7ScaleInELST_0EEESU_EEEEEENS4_6LayoutINS5_IJSC_SC_SC_EEENS5_IJNSA_ILi0EEESZ_SZ_EEEEENS5_IJNS4_10UnderscoreES12_S12_EEEEENS4_18SM100_TMA_2SM_LOADENS4_14ComposedLayoutINS4_7SwizzleILi3ELi4ELi3EEENS4_18smem_ptr_flag_bitsILi8EEENSX_INS5_IJSB_SH_EEENS5_IJSH_SC_EEEEEEEvNS4_8identityENS4_28SM100_TMA_2SM_LOAD_MULTICASTES1E_vS1F_EENS_8epilogue10collective18CollectiveEpilogueINS1I_23Sm100TmaWarpSpecializedILi1ELi1ELi64ELb0ELb0EEEJNS5_IJSH_SG_SH_EEENS5_IJNSX_ISH_SC_EENSX_ISG_SC_EEEEESJ_SK_SJ_SK_NS1I_6fusion15FusionCallbacksIS1M_NS1R_17LinearCombinationISJ_fSJ_fLNS_15FloatRoundStyleE2EEES1N_S1Q_JEEENS4_5SM1004TMEM4LOAD26SM100_TMEM_LOAD_32dp32b64xENS4_13SM90_TMA_LOADENS16_INS17_ILi2ELi4ELi3EEES1A_NSX_INS5_IJSB_SG_EEENS5_IJSG_SC_EEEEEEENS4_39AutoVectorizingCopyWithAssumedAlignmentILi128EEENS4_14SM90_TMA_STOREES26_S28_S28_EEEvvEEEEvNT_6ParamsE --------------------------
	.section	.nv.constant0._ZN7cutlass13device_kernelINS_4gemm6kernel13GemmUniversalIN4cute5tupleIJiiiiEEENS1_10collective13CollectiveMmaINS1_35MainloopSm100TmaUmmaWarpSpecializedILi10ELi2ELi4ENS5_IJNS4_1CILi8EEENSA_ILi1EEESC_EEEEENS5_IJNSA_ILi256EEENSA_ILi64EEENSA_ILi128EEEEEENS_12float_e4m3_tENS5_IJlSC_lEEESJ_SK_NS4_8TiledMMAINS4_8MMA_AtomIJNS4_10MMA_TraitsINS4_25SM100_MMA_F8F6F4_2x1SM_SSEJSJ_SJ_fSF_SG_NS4_17integral_constantINS4_4UMMA5MajorELSR_0EEESS_NSP_INSQ_7ScaleInELST_0EEESU_EEEEEENS4_6LayoutINS5_IJSC_SC_SC_EEENS5_IJNSA_ILi0EEESZ_SZ_EEEEENS5_IJNS4_10UnderscoreES12_S12_EEEEENS4_18SM100_TMA_2SM_LOADENS4_14ComposedLayoutINS4_7SwizzleILi3ELi4ELi3EEENS4_18smem_ptr_flag_bitsILi8EEENSX_INS5_IJSB_SH_EEENS5_IJSH_SC_EEEEEEEvNS4_8identityENS4_28SM100_TMA_2SM_LOAD_MULTICASTES1E_vS1F_EENS_8epilogue10collective18CollectiveEpilogueINS1I_23Sm100TmaWarpSpecializedILi1ELi1ELi64ELb0ELb0EEEJNS5_IJSH_SG_SH_EEENS5_IJNSX_ISH_SC_EENSX_ISG_SC_EEEEESJ_SK_SJ_SK_NS1I_6fusion15FusionCallbacksIS1M_NS1R_17LinearCombinationISJ_fSJ_fLNS_15FloatRoundStyleE2EEES1N_S1Q_JEEENS4_5SM1004TMEM4LOAD26SM100_TMEM_LOAD_32dp32b64xENS4_13SM90_TMA_LOADENS16_INS17_ILi2ELi4ELi3EEES1A_NSX_INS5_IJSB_SG_EEENS5_IJSG_SC_EEEEEEENS4_39AutoVectorizingCopyWithAssumedAlignmentILi128EEENS4_14SM90_TMA_STOREES26_S28_S28_EEEvvEEEEvNT_6ParamsE,"a",@progbits
	.sectionflags	@""
	.align	4
.nv.constant0._ZN7cutlass13device_kernelINS_4gemm6kernel13GemmUniversalIN4cute5tupleIJiiiiEEENS1_10collective13CollectiveMmaINS1_35MainloopSm100TmaUmmaWarpSpecializedILi10ELi2ELi4ENS5_IJNS4_1CILi8EEENSA_ILi1EEESC_EEEEENS5_IJNSA_ILi256EEENSA_ILi64EEENSA_ILi128EEEEEENS_12float_e4m3_tENS5_IJlSC_lEEESJ_SK_NS4_8TiledMMAINS4_8MMA_AtomIJNS4_10MMA_TraitsINS4_25SM100_MMA_F8F6F4_2x1SM_SSEJSJ_SJ_fSF_SG_NS4_17integral_constantINS4_4UMMA5MajorELSR_0EEESS_NSP_INSQ_7ScaleInELST_0EEESU_EEEEEENS4_6LayoutINS5_IJSC_SC_SC_EEENS5_IJNSA_ILi0EEESZ_SZ_EEEEENS5_IJNS4_10UnderscoreES12_S12_EEEEENS4_18SM100_TMA_2SM_LOADENS4_14ComposedLayoutINS4_7SwizzleILi3ELi4ELi3EEENS4_18smem_ptr_flag_bitsILi8EEENSX_INS5_IJSB_SH_EEENS5_IJSH_SC_EEEEEEEvNS4_8identityENS4_28SM100_TMA_2SM_LOAD_MULTICASTES1E_vS1F_EENS_8epilogue10collective18CollectiveEpilogueINS1I_23Sm100TmaWarpSpecializedILi1ELi1ELi64ELb0ELb0EEEJNS5_IJSH_SG_SH_EEENS5_IJNSX_ISH_SC_EENSX_ISG_SC_EEEEESJ_SK_SJ_SK_NS1I_6fusion15FusionCallbacksIS1M_NS1R_17LinearCombinationISJ_fSJ_fLNS_15FloatRoundStyleE2EEES1N_S1Q_JEEENS4_5SM1004TMEM4LOAD26SM100_TMEM_LOAD_32dp32b64xENS4_13SM90_TMA_LOADENS16_INS17_ILi2ELi4ELi3EEES1A_NSX_INS5_IJSB_SG_EEENS5_IJSG_SC_EEEEEEENS4_39AutoVectorizingCopyWithAssumedAlignmentILi128EEENS4_14SM90_TMA_STOREES26_S28_S28_EEEvvEEEEvNT_6ParamsE:
	.zero		2944


//--------------------- SYMBOLS --------------------------

	.type		.nv.reservedSmem.offset0,@object
	.size		.nv.reservedSmem.offset0,0x4
	.type		.nv.reservedSmem.cap,@object
	.size		.nv.reservedSmem.cap,0x4
	.type		__assertfail,@function
